	.target	sm_90a

	.elftype	@"ET_EXEC"


//--------------------- .note.nv.tkinfo           --------------------------
	.section	.note.nv.tkinfo,"",@"SHT_NOTE"
	.sectionflags	@"SHF_NOTE_NV_TKINFO"
	.tkinfo
        /*0018*/ 	.word	0x00000002
        /*0030*/ 	.string	""
        /*0030*/ 	.string	"ptxas"
        /*0030*/ 	.string	"Cuda compilation tools, release 13.0, V13.0.88"
        /*0030*/ 	.string	"Build cuda_13.0.r13.0/compiler.36424714_0"
        /*0030*/ 	.string	"-arch sm_90a -m 64 "



//--------------------- .note.nv.cuinfo           --------------------------
	.section	.note.nv.cuinfo,"",@"SHT_NOTE"
	.sectionflags	@"SHF_NOTE_NV_CUINFO"
        /*0018*/ 	.short	0x0002
        /*001a*/ 	.short	0x005a
        /*001c*/ 	.short	0x0082
	.zero		2


//--------------------- .nv.info                  --------------------------
	.section	.nv.info,"",@"SHT_CUDA_INFO"
	.align	4


	//----- nvinfo : EIATTR_REGCOUNT
	.align		4
        /*0000*/ 	.byte	0x04, 0x2f
        /*0002*/ 	.short	(.L_15 - .L_14)
	.align		4
.L_14:
        /*0004*/ 	.word	index@(_ZN7cutlass13device_kernelINS_4gemm6kernel13GemmUniversalIN4cute5tupleIJiiiiEEENS1_10collective13CollectiveMmaINS1_34MainloopSm90TmaGmmaWarpSpecializedILi5ENS5_IJNS4_1CILi2EEESB_NSA_ILi1EEEEEENS1_35KernelTmaWarpSpecializedCooperativeEEENS5_IJNSA_ILi128EEESG_SG_EEEaNS5_IJlSC_lEEEaSI_NS4_8TiledMMAINS4_8MMA_AtomIJNS4_4SM904GMMA27MMA_64x128x32_S32S8S8_SS_TNEEEENS4_6LayoutINS5_IJSB_SC_SC_EEENS5_IJSC_NSA_ILi0EEESR_EEEEENS5_IJNS4_10UnderscoreESU_SU_EEEEENS4_23SM90_TMA_LOAD_MULTICASTENS4_14ComposedLayoutINS4_7SwizzleILi3ELi4ELi3EEENS4_18smem_ptr_flag_bitsILi8EEENSP_INS5_IJNSA_ILi8EEESG_EEENS5_IJSG_SC_EEEEEEEvNS4_8identityESX_S17_vS18_EENS_8epilogue10collective6detail29Sm90TmaWarpSpecializedAdapterINS1B_15DefaultEpilogueIaSI_SI_NS1A_6thread17LinearCombinationIaLi1EiiLNS1F_9ScaleType4KindE0ELNS_15FloatRoundStyleE2EaEENS1_15EpilogueDefaultEEEEEvvEEEEvNT_6ParamsE)
        /*0008*/ 	.word	0x000000a8


	//----- nvinfo : EIATTR_FRAME_SIZE
	.align		4
.L_15:
        /*000c*/ 	.byte	0x04, 0x11
        /*000e*/ 	.short	(.L_17 - .L_16)
	.align		4
.L_16:
        /*0010*/ 	.word	index@(_ZN7cutlass13device_kernelINS_4gemm6kernel13GemmUniversalIN4cute5tupleIJiiiiEEENS1_10collective13CollectiveMmaINS1_34MainloopSm90TmaGmmaWarpSpecializedILi5ENS5_IJNS4_1CILi2EEESB_NSA_ILi1EEEEEENS1_35KernelTmaWarpSpecializedCooperativeEEENS5_IJNSA_ILi128EEESG_SG_EEEaNS5_IJlSC_lEEEaSI_NS4_8TiledMMAINS4_8MMA_AtomIJNS4_4SM904GMMA27MMA_64x128x32_S32S8S8_SS_TNEEEENS4_6LayoutINS5_IJSB_SC_SC_EEENS5_IJSC_NSA_ILi0EEESR_EEEEENS5_IJNS4_10UnderscoreESU_SU_EEEEENS4_23SM90_TMA_LOAD_MULTICASTENS4_14ComposedLayoutINS4_7SwizzleILi3ELi4ELi3EEENS4_18smem_ptr_flag_bitsILi8EEENSP_INS5_IJNSA_ILi8EEESG_EEENS5_IJSG_SC_EEEEEEEvNS4_8identityESX_S17_vS18_EENS_8epilogue10collective6detail29Sm90TmaWarpSpecializedAdapterINS1B_15DefaultEpilogueIaSI_SI_NS1A_6thread17LinearCombinationIaLi1EiiLNS1F_9ScaleType4KindE0ELNS_15FloatRoundStyleE2EaEENS1_15EpilogueDefaultEEEEEvvEEEEvNT_6ParamsE)
        /*0014*/ 	.word	0x00000000


	//----- nvinfo : EIATTR_MIN_STACK_SIZE
	.align		4
.L_17:
        /*0018*/ 	.byte	0x04, 0x12
        /*001a*/ 	.short	(.L_19 - .L_18)
	.align		4
.L_18:
        /*001c*/ 	.word	index@(_ZN7cutlass13device_kernelINS_4gemm6kernel13GemmUniversalIN4cute5tupleIJiiiiEEENS1_10collective13CollectiveMmaINS1_34MainloopSm90TmaGmmaWarpSpecializedILi5ENS5_IJNS4_1CILi2EEESB_NSA_ILi1EEEEEENS1_35KernelTmaWarpSpecializedCooperativeEEENS5_IJNSA_ILi128EEESG_SG_EEEaNS5_IJlSC_lEEEaSI_NS4_8TiledMMAINS4_8MMA_AtomIJNS4_4SM904GMMA27MMA_64x128x32_S32S8S8_SS_TNEEEENS4_6LayoutINS5_IJSB_SC_SC_EEENS5_IJSC_NSA_ILi0EEESR_EEEEENS5_IJNS4_10UnderscoreESU_SU_EEEEENS4_23SM90_TMA_LOAD_MULTICASTENS4_14ComposedLayoutINS4_7SwizzleILi3ELi4ELi3EEENS4_18smem_ptr_flag_bitsILi8EEENSP_INS5_IJNSA_ILi8EEESG_EEENS5_IJSG_SC_EEEEEEEvNS4_8identityESX_S17_vS18_EENS_8epilogue10collective6detail29Sm90TmaWarpSpecializedAdapterINS1B_15DefaultEpilogueIaSI_SI_NS1A_6thread17LinearCombinationIaLi1EiiLNS1F_9ScaleType4KindE0ELNS_15FloatRoundStyleE2EaEENS1_15EpilogueDefaultEEEEEvvEEEEvNT_6ParamsE)
        /*0020*/ 	.word	0x00000000
.L_19:


//--------------------- .nv.compat                --------------------------
	.section	.nv.compat,"",@"SHT_CUDA_COMPAT_INFO"
	.align	4
        /*0000*/ 	.byte	0x02, 0x09, 0x01, 0x00, 0x02, 0x02, 0x04, 0x00, 0x02, 0x05, 0x05, 0x00, 0x03, 0x07, 0x01, 0x01
        /*0010*/ 	.byte	0x02, 0x03, 0x01, 0x00, 0x02, 0x06, 0x01, 0x00, 0x04, 0x0b, 0x08, 0x00, 0x00, 0x00, 0x00, 0x00
        /*0020*/ 	.byte	0x00, 0x00, 0x00, 0x00


//--------------------- .nv.info._ZN7cutlass13device_kernelINS_4gemm6kernel13GemmUniversalIN4cute5tupleIJiiiiEEENS1_10collective13CollectiveMmaINS1_34MainloopSm90TmaGmmaWarpSpecializedILi5ENS5_IJNS4_1CILi2EEESB_NSA_ILi1EEEEEENS1_35KernelTmaWarpSpecializedCooperativeEEENS5_IJNSA_ILi128EEESG_SG_EEEaNS5_IJlSC_lEEEaSI_NS4_8TiledMMAINS4_8MMA_AtomIJNS4_4SM904GMMA27MMA_64x128x32_S32S8S8_SS_TNEEEENS4_6LayoutINS5_IJSB_SC_SC_EEENS5_IJSC_NSA_ILi0EEESR_EEEEENS5_IJNS4_10UnderscoreESU_SU_EEEEENS4_23SM90_TMA_LOAD_MULTICASTENS4_14ComposedLayoutINS4_7SwizzleILi3ELi4ELi3EEENS4_18smem_ptr_flag_bitsILi8EEENSP_INS5_IJNSA_ILi8EEESG_EEENS5_IJSG_SC_EEEEEEEvNS4_8identityESX_S17_vS18_EENS_8epilogue10collective6detail29Sm90TmaWarpSpecializedAdapterINS1B_15DefaultEpilogueIaSI_SI_NS1A_6thread17LinearCombinationIaLi1EiiLNS1F_9ScaleType4KindE0ELNS_15FloatRoundStyleE2EaEENS1_15EpilogueDefaultEEEEEvvEEEEvNT_6ParamsE --------------------------
	.section	.nv.info._ZN7cutlass13device_kernelINS_4gemm6kernel13GemmUniversalIN4cute5tupleIJiiiiEEENS1_10collective13CollectiveMmaINS1_34MainloopSm90TmaGmmaWarpSpecializedILi5ENS5_IJNS4_1CILi2EEESB_NSA_ILi1EEEEEENS1_35KernelTmaWarpSpecializedCooperativeEEENS5_IJNSA_ILi128EEESG_SG_EEEaNS5_IJlSC_lEEEaSI_NS4_8TiledMMAINS4_8MMA_AtomIJNS4_4SM904GMMA27MMA_64x128x32_S32S8S8_SS_TNEEEENS4_6LayoutINS5_IJSB_SC_SC_EEENS5_IJSC_NSA_ILi0EEESR_EEEEENS5_IJNS4_10UnderscoreESU_SU_EEEEENS4_23SM90_TMA_LOAD_MULTICASTENS4_14ComposedLayoutINS4_7SwizzleILi3ELi4ELi3EEENS4_18smem_ptr_flag_bitsILi8EEENSP_INS5_IJNSA_ILi8EEESG_EEENS5_IJSG_SC_EEEEEEEvNS4_8identityESX_S17_vS18_EENS_8epilogue10collective6detail29Sm90TmaWarpSpecializedAdapterINS1B_15DefaultEpilogueIaSI_SI_NS1A_6thread17LinearCombinationIaLi1EiiLNS1F_9ScaleType4KindE0ELNS_15FloatRoundStyleE2EaEENS1_15EpilogueDefaultEEEEEvvEEEEvNT_6ParamsE,"",@"SHT_CUDA_INFO"
	.sectionflags	@""
	.align	4


	//----- nvinfo : EIATTR_CUDA_API_VERSION
	.align		4
        /*0000*/ 	.byte	0x04, 0x37
        /*0002*/ 	.short	(.L_21 - .L_20)
.L_20:
        /*0004*/ 	.word	0x00000082


	//----- nvinfo : EIATTR_KPARAM_INFO
	.align		4
.L_21:
        /*0008*/ 	.byte	0x04, 0x17
        /*000a*/ 	.short	(.L_23 - .L_22)
.L_22:
        /*000c*/ 	.word	0x00000000
        /*0010*/ 	.short	0x0000
        /*0012*/ 	.short	0x0070
        /*0014*/ 	.byte	0x00, 0xf0, 0x01, 0x10


	//----- nvinfo : EIATTR_SPARSE_MMA_MASK
	.align		4
.L_23:
        /*0018*/ 	.byte	0x03, 0x50
        /*001a*/ 	.short	0x0000


	//----- nvinfo : EIATTR_MAXREG_COUNT
	.align		4
        /*001c*/ 	.byte	0x03, 0x1b
        /*001e*/ 	.short	0x00a8


	//----- nvinfo : EIATTR_NUM_BARRIERS
	.align		4
        /*0020*/ 	.byte	0x02, 0x4c
        /*0022*/ 	.byte	0x01
	.zero		1


	//----- nvinfo : EIATTR_EXTERNS
	.align		4
        /*0024*/ 	.byte	0x04, 0x0f
        /*0026*/ 	.short	(.L_25 - .L_24)


	//   ....[0]....
	.align		4
.L_24:
        /*0028*/ 	.word	index@(__assertfail)


	//----- nvinfo : EIATTR_MERCURY_ISA_VERSION
	.align		4
.L_25:
        /*002c*/ 	.byte	0x03, 0x5f
        /*002e*/ 	.short	0x0101


	//----- nvinfo : EIATTR_INT_WARP_WIDE_INSTR_OFFSETS
	.align		4
        /*0030*/ 	.byte	0x04, 0x31
        /*0032*/ 	.short	(.L_27 - .L_26)


	//   ....[0]....
.L_26:
        /*0034*/ 	.word	0x00000470


	//   ....[1]....
        /*0038*/ 	.word	0x000005e0


	//   ....[2]....
        /*003c*/ 	.word	0x000006a0


	//   ....[3]....
        /*0040*/ 	.word	0x00001f00


	//----- nvinfo : EIATTR_COOP_GROUP_MASK_REGIDS
	.align		4
.L_27:
        /*0044*/ 	.byte	0x04, 0x29
        /*0046*/ 	.short	(.L_29 - .L_28)


	//   ....[0]....
.L_28:
        /*0048*/ 	.word	0xffffffff


	//   ....[1]....
        /*004c*/ 	.word	0xffffffff


	//   ....[2]....
        /*0050*/ 	.word	0xffffffff


	//   ....[3]....
        /*0054*/ 	.word	0xffffffff


	//   ....[4]....
        /*0058*/ 	.word	0xffffffff


	//   ....[5]....
        /*005c*/ 	.word	0xffffffff


	//----- nvinfo : EIATTR_COOP_GROUP_INSTR_OFFSETS
	.align		4
.L_29:
        /*0060*/ 	.byte	0x04, 0x28
        /*0062*/ 	.short	(.L_31 - .L_30)


	//   ....[0]....
.L_30:
        /*0064*/ 	.word	0x00000060


	//   ....[1]....
        /*0068*/ 	.word	0x00000070


	//   ....[2]....
        /*006c*/ 	.word	0x00000130


	//   ....[3]....
        /*0070*/ 	.word	0x000002f0


	//   ....[4]....
        /*0074*/ 	.word	0x00000820


	//   ....[5]....
        /*0078*/ 	.word	0x00001470


	//----- nvinfo : EIATTR_REG_RECONFIG
	.align		4
.L_31:
        /*007c*/ 	.byte	0x01, 0x54
	.zero		2


	//----- nvinfo : EIATTR_SYSCALL_OFFSETS
	.align		4
        /*0080*/ 	.byte	0x04, 0x46
        /*0082*/ 	.short	(.L_33 - .L_32)


	//   ....[0]....
.L_32:
        /*0084*/ 	.word	0x00001660


	//----- nvinfo : EIATTR_MBARRIER_INSTR_OFFSETS
	.align		4
.L_33:
        /*0088*/ 	.byte	0x04, 0x39
        /*008a*/ 	.short	(.L_35 - .L_34)


	//   ....[0]....
.L_34:
        /*008c*/ 	.word	0x00000230
        /*0090*/ 	.word	0x000000ff
        /*0094*/ 	.word	0x00000000
        /*0098*/ 	.short	0x0100
        /*009a*/ 	.byte	0x08
	.zero		1


	//   ....[1]....
        /*009c*/ 	.word	0x00000240
        /*00a0*/ 	.word	0x000000ff
        /*00a4*/ 	.word	0x00000028
        /*00a8*/ 	.short	0x0100
        /*00aa*/ 	.byte	0x08
	.zero		1


	//   ....[2]....
        /*00ac*/ 	.word	0x00000250
        /*00b0*/ 	.word	0x000000ff
        /*00b4*/ 	.word	0x00000008
        /*00b8*/ 	.short	0x0100
        /*00ba*/ 	.byte	0x08
	.zero		1


	//   ....[3]....
        /*00bc*/ 	.word	0x00000260
        /*00c0*/ 	.word	0x000000ff
        /*00c4*/ 	.word	0x00000030
        /*00c8*/ 	.short	0x0100
        /*00ca*/ 	.byte	0x08
	.zero		1


	//   ....[4]....
        /*00cc*/ 	.word	0x00000270
        /*00d0*/ 	.word	0x000000ff
        /*00d4*/ 	.word	0x00000010
        /*00d8*/ 	.short	0x0100
        /*00da*/ 	.byte	0x08
	.zero		1


	//   ....[5]....
        /*00dc*/ 	.word	0x00000280
        /*00e0*/ 	.word	0x000000ff
        /*00e4*/ 	.word	0x00000038
        /*00e8*/ 	.short	0x0100
        /*00ea*/ 	.byte	0x08
	.zero		1


	//   ....[6]....
        /*00ec*/ 	.word	0x00000290
        /*00f0*/ 	.word	0x000000ff
        /*00f4*/ 	.word	0x00000018
        /*00f8*/ 	.short	0x0100
        /*00fa*/ 	.byte	0x08
	.zero		1


	//   ....[7]....
        /*00fc*/ 	.word	0x000002a0
        /*0100*/ 	.word	0x000000ff
        /*0104*/ 	.word	0x00000040
        /*0108*/ 	.short	0x0100
        /*010a*/ 	.byte	0x08
	.zero		1


	//   ....[8]....
        /*010c*/ 	.word	0x000002b0
        /*0110*/ 	.word	0x000000ff
        /*0114*/ 	.word	0x00000020
        /*0118*/ 	.short	0x0100
        /*011a*/ 	.byte	0x08
	.zero		1


	//   ....[9]....
        /*011c*/ 	.word	0x000002c0
        /*0120*/ 	.word	0x000000ff
        /*0124*/ 	.word	0x00000048
        /*0128*/ 	.short	0x0100
        /*012a*/ 	.byte	0x08
	.zero		1


	//   ....[10]....
        /*012c*/ 	.word	0x00000730
        /*0130*/ 	.word	0x000000ff
        /*0134*/ 	.word	0x00000060
        /*0138*/ 	.short	0x0100
        /*013a*/ 	.byte	0x06
	.zero		1


	//   ....[11]....
        /*013c*/ 	.word	0x000007c0
        /*0140*/ 	.word	0x000000ff
        /*0144*/ 	.word	0x00000068
        /*0148*/ 	.short	0x0100
        /*014a*/ 	.byte	0x06
	.zero		1


	//   ....[12]....
        /*014c*/ 	.word	0x00001730
        /*0150*/ 	.word	0x00000003
        /*0154*/ 	.word	0x00000000
        /*0158*/ 	.short	0x010a
        /*015a*/ 	.byte	0x3f
	.zero		1


	//   ....[13]....
        /*015c*/ 	.word	0x00001790
        /*0160*/ 	.word	0x00000003
        /*0164*/ 	.word	0x00000000
        /*0168*/ 	.short	0x010a
        /*016a*/ 	.byte	0x3f
	.zero		1


	//   ....[14]....
        /*016c*/ 	.word	0x00001b10
        /*0170*/ 	.word	0x00000005
        /*0174*/ 	.word	0x00000000
        /*0178*/ 	.short	0x010a
        /*017a*/ 	.byte	0x3f
	.zero		1


	//   ....[15]....
        /*017c*/ 	.word	0x00001b50
        /*0180*/ 	.word	0x00000005
        /*0184*/ 	.word	0x00000000
        /*0188*/ 	.short	0x010a
        /*018a*/ 	.byte	0x3f
	.zero		1


	//   ....[16]....
        /*018c*/ 	.word	0x00001db0
        /*0190*/ 	.word	0x00000004
        /*0194*/ 	.word	0x00000000
        /*0198*/ 	.short	0x0101
        /*019a*/ 	.byte	0x3f
	.zero		1


	//   ....[17]....
        /*019c*/ 	.word	0x00001fa0
        /*01a0*/ 	.word	0x00000000
        /*01a4*/ 	.word	0x00000000
        /*01a8*/ 	.short	0x0101
        /*01aa*/ 	.byte	0x3f
	.zero		1


	//   ....[18]....
        /*01ac*/ 	.word	0x000063a0
        /*01b0*/ 	.word	0x00000016
        /*01b4*/ 	.word	0x00000028
        /*01b8*/ 	.short	0x010a
        /*01ba*/ 	.byte	0x3f
	.zero		1


	//   ....[19]....
        /*01bc*/ 	.word	0x00006730
        /*01c0*/ 	.word	0x00000006
        /*01c4*/ 	.word	0x00000068
        /*01c8*/ 	.short	0x0101
        /*01ca*/ 	.byte	0x3f
	.zero		1


	//   ....[20]....
        /*01cc*/ 	.word	0x00006e60
        /*01d0*/ 	.word	0x00000007
        /*01d4*/ 	.word	0x00000000
        /*01d8*/ 	.short	0x010a
        /*01da*/ 	.byte	0x3f
	.zero		1


	//   ....[21]....
        /*01dc*/ 	.word	0x00006ee0
        /*01e0*/ 	.word	0x00000008
        /*01e4*/ 	.word	0x00000000
        /*01e8*/ 	.short	0x010a
        /*01ea*/ 	.byte	0x3f
	.zero		1


	//   ....[22]....
        /*01ec*/ 	.word	0x00006f70
        /*01f0*/ 	.word	0x00000009
        /*01f4*/ 	.word	0x00000000
        /*01f8*/ 	.short	0x010a
        /*01fa*/ 	.byte	0x3f
	.zero		1


	//   ....[23]....
        /*01fc*/ 	.word	0x00007000
        /*0200*/ 	.word	0x00000006
        /*0204*/ 	.word	0x00000000
        /*0208*/ 	.short	0x010a
        /*020a*/ 	.byte	0x3f
	.zero		1


	//   ....[24]....
        /*020c*/ 	.word	0x00007090
        /*0210*/ 	.word	0x00000003
        /*0214*/ 	.word	0x00000000
        /*0218*/ 	.short	0x010a
        /*021a*/ 	.byte	0x3f
	.zero		1


	//   ....[25]....
        /*021c*/ 	.word	0x000070f0
        /*0220*/ 	.word	0x00000003
        /*0224*/ 	.word	0x00000000
        /*0228*/ 	.short	0x010a
        /*022a*/ 	.byte	0x3f
	.zero		1


	//   ....[26]....
        /*022c*/ 	.word	0x00007140
        /*0230*/ 	.word	0x00000005
        /*0234*/ 	.word	0x00000000
        /*0238*/ 	.short	0x010a
        /*023a*/ 	.byte	0x3f
	.zero		1


	//   ....[27]....
        /*023c*/ 	.word	0x00007210
        /*0240*/ 	.word	0x00000016
        /*0244*/ 	.word	0x00000028
        /*0248*/ 	.short	0x010a
        /*024a*/ 	.byte	0x3f
	.zero		1


	//   ....[28]....
        /*024c*/ 	.word	0x000072e0
        /*0250*/ 	.word	0x00000007
        /*0254*/ 	.word	0x00000000
        /*0258*/ 	.short	0x010a
        /*025a*/ 	.byte	0x3f
	.zero		1


	//   ....[29]....
        /*025c*/ 	.word	0x00007330
        /*0260*/ 	.word	0x00000008
        /*0264*/ 	.word	0x00000000
        /*0268*/ 	.short	0x010a
        /*026a*/ 	.byte	0x3f
	.zero		1


	//   ....[30]....
        /*026c*/ 	.word	0x00007380
        /*0270*/ 	.word	0x00000009
        /*0274*/ 	.word	0x00000000
        /*0278*/ 	.short	0x010a
        /*027a*/ 	.byte	0x3f
	.zero		1


	//   ....[31]....
        /*027c*/ 	.word	0x000073d0
        /*0280*/ 	.word	0x00000006
        /*0284*/ 	.word	0x00000000
        /*0288*/ 	.short	0x010a
        /*028a*/ 	.byte	0x3f
	.zero		1


	//----- nvinfo : EIATTR_NUM_MBARRIERS
	.align		4
.L_35:
        /*028c*/ 	.byte	0x03, 0x38
        /*028e*/ 	.short	0x000c


	//----- nvinfo : EIATTR_EXIT_INSTR_OFFSETS
	.align		4
        /*0290*/ 	.byte	0x04, 0x1c
        /*0292*/ 	.short	(.L_37 - .L_36)


	//   ....[0]....
.L_36:
        /*0294*/ 	.word	0x000009f0


	//   ....[1]....
        /*0298*/ 	.word	0x00001210


	//   ....[2]....
        /*029c*/ 	.word	0x00005a30


	//   ....[3]....
        /*02a0*/ 	.word	0x00005f90


	//   ....[4]....
        /*02a4*/ 	.word	0x000070e0


	//----- nvinfo : EIATTR_MAX_THREADS
	.align		4
.L_37:
        /*02a8*/ 	.byte	0x04, 0x05
        /*02aa*/ 	.short	(.L_39 - .L_38)
.L_38:
        /*02ac*/ 	.word	0x00000180
        /*02b0*/ 	.word	0x00000001
        /*02b4*/ 	.word	0x00000001


	//----- nvinfo : EIATTR_CRS_STACK_SIZE
	.align		4
.L_39:
        /*02b8*/ 	.byte	0x04, 0x1e
        /*02ba*/ 	.short	(.L_41 - .L_40)
.L_40:
        /*02bc*/ 	.word	0x00000000


	//----- nvinfo : EIATTR_CBANK_PARAM_SIZE
	.align		4
.L_41:
        /*02c0*/ 	.byte	0x03, 0x19
        /*02c2*/ 	.short	0x0470


	//----- nvinfo : EIATTR_PARAM_CBANK
	.align		4
        /*02c4*/ 	.byte	0x04, 0x0a
        /*02c6*/ 	.short	(.L_43 - .L_42)
	.align		4
.L_42:
        /*02c8*/ 	.word	index@(.nv.constant0._ZN7cutlass13device_kernelINS_4gemm6kernel13GemmUniversalIN4cute5tupleIJiiiiEEENS1_10collective13CollectiveMmaINS1_34MainloopSm90TmaGmmaWarpSpecializedILi5ENS5_IJNS4_1CILi2EEESB_NSA_ILi1EEEEEENS1_35KernelTmaWarpSpecializedCooperativeEEENS5_IJNSA_ILi128EEESG_SG_EEEaNS5_IJlSC_lEEEaSI_NS4_8TiledMMAINS4_8MMA_AtomIJNS4_4SM904GMMA27MMA_64x128x32_S32S8S8_SS_TNEEEENS4_6LayoutINS5_IJSB_SC_SC_EEENS5_IJSC_NSA_ILi0EEESR_EEEEENS5_IJNS4_10UnderscoreESU_SU_EEEEENS4_23SM90_TMA_LOAD_MULTICASTENS4_14ComposedLayoutINS4_7SwizzleILi3ELi4ELi3EEENS4_18smem_ptr_flag_bitsILi8EEENSP_INS5_IJNSA_ILi8EEESG_EEENS5_IJSG_SC_EEEEEEEvNS4_8identityESX_S17_vS18_EENS_8epilogue10collective6detail29Sm90TmaWarpSpecializedAdapterINS1B_15DefaultEpilogueIaSI_SI_NS1A_6thread17LinearCombinationIaLi1EiiLNS1F_9ScaleType4KindE0ELNS_15FloatRoundStyleE2EaEENS1_15EpilogueDefaultEEEEEvvEEEEvNT_6ParamsE)
        /*02cc*/ 	.short	0x0210
        /*02ce*/ 	.short	0x0470


	//----- nvinfo : EIATTR_SW_WAR
	.align		4
.L_43:
        /*02d0*/ 	.byte	0x04, 0x36
        /*02d2*/ 	.short	(.L_45 - .L_44)
.L_44:
        /*02d4*/ 	.word	0x00000008
.L_45:


//--------------------- .nv.callgraph             --------------------------
	.section	.nv.callgraph,"",@"SHT_CUDA_CALLGRAPH"
	.align	4
	.sectionentsize	8
	.align		4
        /*0000*/ 	.word	0x00000000
	.align		4
        /*0004*/ 	.word	0xffffffff
	.align		4
        /*0008*/ 	.word	index@(_ZN7cutlass13device_kernelINS_4gemm6kernel13GemmUniversalIN4cute5tupleIJiiiiEEENS1_10collective13CollectiveMmaINS1_34MainloopSm90TmaGmmaWarpSpecializedILi5ENS5_IJNS4_1CILi2EEESB_NSA_ILi1EEEEEENS1_35KernelTmaWarpSpecializedCooperativeEEENS5_IJNSA_ILi128EEESG_SG_EEEaNS5_IJlSC_lEEEaSI_NS4_8TiledMMAINS4_8MMA_AtomIJNS4_4SM904GMMA27MMA_64x128x32_S32S8S8_SS_TNEEEENS4_6LayoutINS5_IJSB_SC_SC_EEENS5_IJSC_NSA_ILi0EEESR_EEEEENS5_IJNS4_10UnderscoreESU_SU_EEEEENS4_23SM90_TMA_LOAD_MULTICASTENS4_14ComposedLayoutINS4_7SwizzleILi3ELi4ELi3EEENS4_18smem_ptr_flag_bitsILi8EEENSP_INS5_IJNSA_ILi8EEESG_EEENS5_IJSG_SC_EEEEEEEvNS4_8identityESX_S17_vS18_EENS_8epilogue10collective6detail29Sm90TmaWarpSpecializedAdapterINS1B_15DefaultEpilogueIaSI_SI_NS1A_6thread17LinearCombinationIaLi1EiiLNS1F_9ScaleType4KindE0ELNS_15FloatRoundStyleE2EaEENS1_15EpilogueDefaultEEEEEvvEEEEvNT_6ParamsE)
	.align		4
        /*000c*/ 	.word	index@(__assertfail)
	.align		4
        /*0010*/ 	.word	0x00000000
	.align		4
        /*0014*/ 	.word	0xfffffffe
	.align		4
        /*0018*/ 	.word	0x00000000
	.align		4
        /*001c*/ 	.word	0xfffffffd
	.align		4
        /*0020*/ 	.word	0x00000000
	.align		4
        /*0024*/ 	.word	0xfffffffc


//--------------------- .nv.constant4             --------------------------
	.section	.nv.constant4,"a",@progbits
	.align	8
	.align		8
.nv.constant4:
        /*0000*/ 	.dword	__assertfail
	.align		8
        /*0008*/ 	.dword	__unnamed_1
	.align		8
        /*0010*/ 	.dword	_ZN39_INTERNAL_e5e8859c_4_k_cu_e1b3da41_54894cuda3std3__45__cpo5beginE
	.align		8
        /*0018*/ 	.dword	_ZN39_INTERNAL_e5e8859c_4_k_cu_e1b3da41_54894cuda3std3__45__cpo3endE
	.align		8
        /*0020*/ 	.dword	_ZN39_INTERNAL_e5e8859c_4_k_cu_e1b3da41_54894cuda3std3__45__cpo6cbeginE
	.align		8
        /*0028*/ 	.dword	_ZN39_INTERNAL_e5e8859c_4_k_cu_e1b3da41_54894cuda3std3__45__cpo4cendE
	.align		8
        /*0030*/ 	.dword	_ZN39_INTERNAL_e5e8859c_4_k_cu_e1b3da41_54894cuda3std3__441_GLOBAL__N__e5e8859c_4_k_cu_e1b3da41_54896ignoreE
	.align		8
        /*0038*/ 	.dword	_ZN39_INTERNAL_e5e8859c_4_k_cu_e1b3da41_54894cuda3std3__419piecewise_constructE
	.align		8
        /*0040*/ 	.dword	_ZN39_INTERNAL_e5e8859c_4_k_cu_e1b3da41_54894cuda3std3__48in_placeE
	.align		8
        /*0048*/ 	.dword	_ZN39_INTERNAL_e5e8859c_4_k_cu_e1b3da41_54894cuda3std6ranges3__45__cpo4swapE
	.align		8
        /*0050*/ 	.dword	_ZN39_INTERNAL_e5e8859c_4_k_cu_e1b3da41_54894cuda3std6ranges3__45__cpo9iter_moveE
	.align		8
        /*0058*/ 	.dword	_ZN39_INTERNAL_e5e8859c_4_k_cu_e1b3da41_54894cute7productE
	.align		8
        /*0060*/ 	.dword	_ZN39_INTERNAL_e5e8859c_4_k_cu_e1b3da41_54894cute1_E
	.align		8
        /*0068*/ 	.dword	$str$22
	.align		8
        /*0070*/ 	.dword	$str$23


//--------------------- .text._ZN7cutlass13device_kernelINS_4gemm6kernel13GemmUniversalIN4cute5tupleIJiiiiEEENS1_10collective13CollectiveMmaINS1_34MainloopSm90TmaGmmaWarpSpecializedILi5ENS5_IJNS4_1CILi2EEESB_NSA_ILi1EEEEEENS1_35KernelTmaWarpSpecializedCooperativeEEENS5_IJNSA_ILi128EEESG_SG_EEEaNS5_IJlSC_lEEEaSI_NS4_8TiledMMAINS4_8MMA_AtomIJNS4_4SM904GMMA27MMA_64x128x32_S32S8S8_SS_TNEEEENS4_6LayoutINS5_IJSB_SC_SC_EEENS5_IJSC_NSA_ILi0EEESR_EEEEENS5_IJNS4_10UnderscoreESU_SU_EEEEENS4_23SM90_TMA_LOAD_MULTICASTENS4_14ComposedLayoutINS4_7SwizzleILi3ELi4ELi3EEENS4_18smem_ptr_flag_bitsILi8EEENSP_INS5_IJNSA_ILi8EEESG_EEENS5_IJSG_SC_EEEEEEEvNS4_8identityESX_S17_vS18_EENS_8epilogue10collective6detail29Sm90TmaWarpSpecializedAdapterINS1B_15DefaultEpilogueIaSI_SI_NS1A_6thread17LinearCombinationIaLi1EiiLNS1F_9ScaleType4KindE0ELNS_15FloatRoundStyleE2EaEENS1_15EpilogueDefaultEEEEEvvEEEEvNT_6ParamsE --------------------------
	.section	.text._ZN7cutlass13device_kernelINS_4gemm6kernel13GemmUniversalIN4cute5tupleIJiiiiEEENS1_10collective13CollectiveMmaINS1_34MainloopSm90TmaGmmaWarpSpecializedILi5ENS5_IJNS4_1CILi2EEESB_NSA_ILi1EEEEEENS1_35KernelTmaWarpSpecializedCooperativeEEENS5_IJNSA_ILi128EEESG_SG_EEEaNS5_IJlSC_lEEEaSI_NS4_8TiledMMAINS4_8MMA_AtomIJNS4_4SM904GMMA27MMA_64x128x32_S32S8S8_SS_TNEEEENS4_6LayoutINS5_IJSB_SC_SC_EEENS5_IJSC_NSA_ILi0EEESR_EEEEENS5_IJNS4_10UnderscoreESU_SU_EEEEENS4_23SM90_TMA_LOAD_MULTICASTENS4_14ComposedLayoutINS4_7SwizzleILi3ELi4ELi3EEENS4_18smem_ptr_flag_bitsILi8EEENSP_INS5_IJNSA_ILi8EEESG_EEENS5_IJSG_SC_EEEEEEEvNS4_8identityESX_S17_vS18_EENS_8epilogue10collective6detail29Sm90TmaWarpSpecializedAdapterINS1B_15DefaultEpilogueIaSI_SI_NS1A_6thread17LinearCombinationIaLi1EiiLNS1F_9ScaleType4KindE0ELNS_15FloatRoundStyleE2EaEENS1_15EpilogueDefaultEEEEEvvEEEEvNT_6ParamsE,"ax",@progbits
	.align	128
.text._ZN7cutlass13device_kernelINS_4gemm6kernel13GemmUniversalIN4cute5tupleIJiiiiEEENS1_10collective13CollectiveMmaINS1_34MainloopSm90TmaGmmaWarpSpecializedILi5ENS5_IJNS4_1CILi2EEESB_NSA_ILi1EEEEEENS1_35KernelTmaWarpSpecializedCooperativeEEENS5_IJNSA_ILi128EEESG_SG_EEEaNS5_IJlSC_lEEEaSI_NS4_8TiledMMAINS4_8MMA_AtomIJNS4_4SM904GMMA27MMA_64x128x32_S32S8S8_SS_TNEEEENS4_6LayoutINS5_IJSB_SC_SC_EEENS5_IJSC_NSA_ILi0EEESR_EEEEENS5_IJNS4_10UnderscoreESU_SU_EEEEENS4_23SM90_TMA_LOAD_MULTICASTENS4_14ComposedLayoutINS4_7SwizzleILi3ELi4ELi3EEENS4_18smem_ptr_flag_bitsILi8EEENSP_INS5_IJNSA_ILi8EEESG_EEENS5_IJSG_SC_EEEEEEEvNS4_8identityESX_S17_vS18_EENS_8epilogue10collective6detail29Sm90TmaWarpSpecializedAdapterINS1B_15DefaultEpilogueIaSI_SI_NS1A_6thread17LinearCombinationIaLi1EiiLNS1F_9ScaleType4KindE0ELNS_15FloatRoundStyleE2EaEENS1_15EpilogueDefaultEEEEEvvEEEEvNT_6ParamsE:
        .type           _ZN7cutlass13device_kernelINS_4gemm6kernel13GemmUniversalIN4cute5tupleIJiiiiEEENS1_10collective13CollectiveMmaINS1_34MainloopSm90TmaGmmaWarpSpecializedILi5ENS5_IJNS4_1CILi2EEESB_NSA_ILi1EEEEEENS1_35KernelTmaWarpSpecializedCooperativeEEENS5_IJNSA_ILi128EEESG_SG_EEEaNS5_IJlSC_lEEEaSI_NS4_8TiledMMAINS4_8MMA_AtomIJNS4_4SM904GMMA27MMA_64x128x32_S32S8S8_SS_TNEEEENS4_6LayoutINS5_IJSB_SC_SC_EEENS5_IJSC_NSA_ILi0EEESR_EEEEENS5_IJNS4_10UnderscoreESU_SU_EEEEENS4_23SM90_TMA_LOAD_MULTICASTENS4_14ComposedLayoutINS4_7SwizzleILi3ELi4ELi3EEENS4_18smem_ptr_flag_bitsILi8EEENSP_INS5_IJNSA_ILi8EEESG_EEENS5_IJSG_SC_EEEEEEEvNS4_8identityESX_S17_vS18_EENS_8epilogue10collective6detail29Sm90TmaWarpSpecializedAdapterINS1B_15DefaultEpilogueIaSI_SI_NS1A_6thread17LinearCombinationIaLi1EiiLNS1F_9ScaleType4KindE0ELNS_15FloatRoundStyleE2EaEENS1_15EpilogueDefaultEEEEEvvEEEEvNT_6ParamsE,@function
        .size           _ZN7cutlass13device_kernelINS_4gemm6kernel13GemmUniversalIN4cute5tupleIJiiiiEEENS1_10collective13CollectiveMmaINS1_34MainloopSm90TmaGmmaWarpSpecializedILi5ENS5_IJNS4_1CILi2EEESB_NSA_ILi1EEEEEENS1_35KernelTmaWarpSpecializedCooperativeEEENS5_IJNSA_ILi128EEESG_SG_EEEaNS5_IJlSC_lEEEaSI_NS4_8TiledMMAINS4_8MMA_AtomIJNS4_4SM904GMMA27MMA_64x128x32_S32S8S8_SS_TNEEEENS4_6LayoutINS5_IJSB_SC_SC_EEENS5_IJSC_NSA_ILi0EEESR_EEEEENS5_IJNS4_10UnderscoreESU_SU_EEEEENS4_23SM90_TMA_LOAD_MULTICASTENS4_14ComposedLayoutINS4_7SwizzleILi3ELi4ELi3EEENS4_18smem_ptr_flag_bitsILi8EEENSP_INS5_IJNSA_ILi8EEESG_EEENS5_IJSG_SC_EEEEEEEvNS4_8identityESX_S17_vS18_EENS_8epilogue10collective6detail29Sm90TmaWarpSpecializedAdapterINS1B_15DefaultEpilogueIaSI_SI_NS1A_6thread17LinearCombinationIaLi1EiiLNS1F_9ScaleType4KindE0ELNS_15FloatRoundStyleE2EaEENS1_15EpilogueDefaultEEEEEvvEEEEvNT_6ParamsE,(.L_x_203 - _ZN7cutlass13device_kernelINS_4gemm6kernel13GemmUniversalIN4cute5tupleIJiiiiEEENS1_10collective13CollectiveMmaINS1_34MainloopSm90TmaGmmaWarpSpecializedILi5ENS5_IJNS4_1CILi2EEESB_NSA_ILi1EEEEEENS1_35KernelTmaWarpSpecializedCooperativeEEENS5_IJNSA_ILi128EEESG_SG_EEEaNS5_IJlSC_lEEEaSI_NS4_8TiledMMAINS4_8MMA_AtomIJNS4_4SM904GMMA27MMA_64x128x32_S32S8S8_SS_TNEEEENS4_6LayoutINS5_IJSB_SC_SC_EEENS5_IJSC_NSA_ILi0EEESR_EEEEENS5_IJNS4_10UnderscoreESU_SU_EEEEENS4_23SM90_TMA_LOAD_MULTICASTENS4_14ComposedLayoutINS4_7SwizzleILi3ELi4ELi3EEENS4_18smem_ptr_flag_bitsILi8EEENSP_INS5_IJNSA_ILi8EEESG_EEENS5_IJSG_SC_EEEEEEEvNS4_8identityESX_S17_vS18_EENS_8epilogue10collective6detail29Sm90TmaWarpSpecializedAdapterINS1B_15DefaultEpilogueIaSI_SI_NS1A_6thread17LinearCombinationIaLi1EiiLNS1F_9ScaleType4KindE0ELNS_15FloatRoundStyleE2EaEENS1_15EpilogueDefaultEEEEEvvEEEEvNT_6ParamsE)
        .other          _ZN7cutlass13device_kernelINS_4gemm6kernel13GemmUniversalIN4cute5tupleIJiiiiEEENS1_10collective13CollectiveMmaINS1_34MainloopSm90TmaGmmaWarpSpecializedILi5ENS5_IJNS4_1CILi2EEESB_NSA_ILi1EEEEEENS1_35KernelTmaWarpSpecializedCooperativeEEENS5_IJNSA_ILi128EEESG_SG_EEEaNS5_IJlSC_lEEEaSI_NS4_8TiledMMAINS4_8MMA_AtomIJNS4_4SM904GMMA27MMA_64x128x32_S32S8S8_SS_TNEEEENS4_6LayoutINS5_IJSB_SC_SC_EEENS5_IJSC_NSA_ILi0EEESR_EEEEENS5_IJNS4_10UnderscoreESU_SU_EEEEENS4_23SM90_TMA_LOAD_MULTICASTENS4_14ComposedLayoutINS4_7SwizzleILi3ELi4ELi3EEENS4_18smem_ptr_flag_bitsILi8EEENSP_INS5_IJNSA_ILi8EEESG_EEENS5_IJSG_SC_EEEEEEEvNS4_8identityESX_S17_vS18_EENS_8epilogue10collective6detail29Sm90TmaWarpSpecializedAdapterINS1B_15DefaultEpilogueIaSI_SI_NS1A_6thread17LinearCombinationIaLi1EiiLNS1F_9ScaleType4KindE0ELNS_15FloatRoundStyleE2EaEENS1_15EpilogueDefaultEEEEEvvEEEEvNT_6ParamsE,@"STO_CUDA_ENTRY STV_DEFAULT"
_ZN7cutlass13device_kernelINS_4gemm6kernel13GemmUniversalIN4cute5tupleIJiiiiEEENS1_10collective13CollectiveMmaINS1_34MainloopSm90TmaGmmaWarpSpecializedILi5ENS5_IJNS4_1CILi2EEESB_NSA_ILi1EEEEEENS1_35KernelTmaWarpSpecializedCooperativeEEENS5_IJNSA_ILi128EEESG_SG_EEEaNS5_IJlSC_lEEEaSI_NS4_8TiledMMAINS4_8MMA_AtomIJNS4_4SM904GMMA27MMA_64x128x32_S32S8S8_SS_TNEEEENS4_6LayoutINS5_IJSB_SC_SC_EEENS5_IJSC_NSA_ILi0EEESR_EEEEENS5_IJNS4_10UnderscoreESU_SU_EEEEENS4_23SM90_TMA_LOAD_MULTICASTENS4_14ComposedLayoutINS4_7SwizzleILi3ELi4ELi3EEENS4_18smem_ptr_flag_bitsILi8EEENSP_INS5_IJNSA_ILi8EEESG_EEENS5_IJSG_SC_EEEEEEEvNS4_8identityESX_S17_vS18_EENS_8epilogue10collective6detail29Sm90TmaWarpSpecializedAdapterINS1B_15DefaultEpilogueIaSI_SI_NS1A_6thread17LinearCombinationIaLi1EiiLNS1F_9ScaleType4KindE0ELNS_15FloatRoundStyleE2EaEENS1_15EpilogueDefaultEEEEEvvEEEEvNT_6ParamsE:
[----:B------:R-:W0:Y:S01]  /*0000*/  LDC R1, c[0x0][0x28] ;  /* 0x00000a00ff017b82 */ /* 0x000e220000000800 */
[----:B------:R-:W1:Y:S01]  /*0010*/  S2R R94, SR_TID.X ;  /* 0x00000000005e7919 */ /* 0x000e620000002100 */
[----:B------:R-:W-:Y:S01]  /*0020*/  ELECT P0, URZ, PT ;  /* 0x00000000003f782f */ /* 0x000fe20003800000 */
[----:B------:R-:W-:Y:S01]  /*0030*/  BSSY B0, `(.L_x_0) ;  /* 0x000000f000007945 */ /* 0x000fe20003800000 */
[--C-:B-1----:R-:W-:Y:S02]  /*0040*/  SHF.R.U32.HI R0, RZ, 0x5, R94.reuse ;  /* 0x00000005ff007819 */ /* 0x102fe4000001165e */
[----:B------:R-:W-:-:S03]  /*0050*/  SHF.R.U32.HI R8, RZ, 0x7, R94 ;  /* 0x00000007ff087819 */ /* 0x000fc6000001165e */
[----:B------:R-:W1:Y:S04]  /*0060*/  SHFL.IDX PT, R3, R0, RZ, 0x1f ;  /* 0x00001fff00037589 */ /* 0x000e6800000e0000 */
[----:B------:R2:W3:Y:S01]  /*0070*/  SHFL.IDX PT, R2, R8, RZ, 0x1f ;  /* 0x00001fff08027589 */ /* 0x0004e200000e0000 */
[----:B-1----:R-:W-:-:S13]  /*0080*/  ISETP.NE.OR P0, PT, R3, RZ, !P0 ;  /* 0x000000ff0300720c */ /* 0x002fda0004705670 */
[----:B0-23--:R-:W-:Y:S05]  /*0090*/  @P0 BRA `(.L_x_1) ;  /* 0x0000000000200947 */ /* 0x00dfea0003800000 */
[----:B------:R-:W-:Y:S02]  /*00a0*/  ULDC.64 UR4, c[0x0][0x198] ;  /* 0x0000660000047ab9 */ /* 0x000fe40000000a00 */
[----:B------:R-:W-:Y:S02]  /*00b0*/  UIADD3 UR6, UP0, UR4, 0xf0, URZ ;  /* 0x000000f004067890 */ /* 0x000fe4000ff1e03f */
[----:B------:R-:W-:Y:S02]  /*00c0*/  UIADD3 UR4, UP1, UR4, 0x1f0, URZ ;  /* 0x000001f004047890 */ /* 0x000fe4000ff3e03f */
[----:B------:R-:W-:Y:S02]  /*00d0*/  UIADD3.X UR7, URZ, UR5, URZ, UP0, !UPT ;  /* 0x000000053f077290 */ /* 0x000fe400087fe43f */
[----:B------:R-:W-:-:S07]  /*00e0*/  UIADD3.X UR5, URZ, UR5, URZ, UP1, !UPT ;  /* 0x000000053f057290 */ /* 0x000fce0008ffe43f */
[----:B------:R0:W-:Y:S02]  /*00f0*/  UTMACCTL.PF [UR6] ;  /* 0x00000000060079b9 */ /* 0x0001e40008040000 */
[----:B------:R0:W-:Y:S02]  /*0100*/  UTMACCTL.PF [UR4] ;  /* 0x00000000040079b9 */ /* 0x0001e40008040000 */
[----:B0-----:R-:W-:Y:S01]  /*0110*/  NOP ;  /* 0x0000000000007918 */ /* 0x001fe20000000000 */
.L_x_1:
[----:B------:R-:W-:Y:S05]  /*0120*/  BSYNC B0 ;  /* 0x0000000000007941 */ /* 0x000fea0003800000 */
.L_x_0:
[----:B------:R-:W0:Y:S02]  /*0130*/  SHFL.IDX PT, R5, R0, RZ, 0x1f ;  /* 0x00001fff00057589 */ /* 0x000e2400000e0000 */
[----:B0-----:R-:W-:-:S13]  /*0140*/  ISETP.NE.AND P0, PT, R5, RZ, PT ;  /* 0x000000ff0500720c */ /* 0x001fda0003f05270 */
[----:B------:R-:W-:Y:S05]  /*0150*/  @P0 BRA `(.L_x_2) ;  /* 0x0000000000600947 */ /* 0x000fea0003800000 */
[----:B------:R-:W0:Y:S01]  /*0160*/  S2UR UR8, SR_CgaCtaId ;  /* 0x00000000000879c3 */ /* 0x000e220000008800 */
[----:B------:R-:W-:Y:S01]  /*0170*/  UMOV UR4, 0x400 ;  /* 0x0000040000047882 */ /* 0x000fe20000000000 */
[----:B------:R-:W-:Y:S01]  /*0180*/  UMOV UR5, 0x1 ;  /* 0x0000000100057882 */ /* 0x000fe20000000000 */
[----:B------:R-:W-:Y:S01]  /*0190*/  UMOV UR6, 0x6 ;  /* 0x0000000600067882 */ /* 0x000fe20000000000 */
[----:B------:R-:W-:Y:S01]  /*01a0*/  ELECT P0, URZ, PT ;  /* 0x00000000003f782f */ /* 0x000fe20003800000 */
[----:B------:R-:W-:-:S04]  /*01b0*/  UIADD3 UR6, -UR6, 0x100000, URZ ;  /* 0x0010000006067890 */ /* 0x000fc8000fffe13f */
[----:B------:R-:W-:Y:S02]  /*01c0*/  USHF.L.U32 UR7, UR6, 0xb, URZ ;  /* 0x0000000b06077899 */ /* 0x000fe4000800063f */
[----:B------:R-:W-:Y:S02]  /*01d0*/  USHF.L.U32 UR6, UR6, 0x1, URZ ;  /* 0x0000000106067899 */ /* 0x000fe4000800063f */
[----:B0-----:R-:W-:Y:S02]  /*01e0*/  ULEA UR8, UR8, UR4, 0x18 ;  /* 0x0000000408087291 */ /* 0x001fe4000f8ec03f */
[----:B------:R-:W-:-:S04]  /*01f0*/  UIADD3 UR4, -UR5, 0x100000, URZ ;  /* 0x0010000005047890 */ /* 0x000fc8000fffe13f */
[----:B------:R-:W-:Y:S02]  /*0200*/  USHF.L.U32 UR5, UR4, 0xb, URZ ;  /* 0x0000000b04057899 */ /* 0x000fe4000800063f */
[----:B------:R-:W-:Y:S01]  /*0210*/  USHF.L.U32 UR4, UR4, 0x1, URZ ;  /* 0x0000000104047899 */ /* 0x000fe2000800063f */
[----:B------:R-:W0:Y:S11]  /*0220*/  FENCE.VIEW.ASYNC.S ;  /* 0x00000000000073c6 */ /* 0x000e360000000000 */
[----:B0-----:R0:W1:Y:S01]  /*0230*/  SYNCS.EXCH.64 URZ, [UR8], UR4 ;  /* 0x00000004083f75b2 */ /* 0x0010620008000100 */
[----:B------:R0:W2:Y:S01]  /*0240*/  SYNCS.EXCH.64 URZ, [UR8+0x28], UR6 ;  /* 0x00002806083f75b2 */ /* 0x0000a20008000100 */
[----:B------:R0:W3:Y:S01]  /*0250*/  SYNCS.EXCH.64 URZ, [UR8+0x8], UR4 ;  /* 0x00000804083f75b2 */ /* 0x0000e20008000100 */
[----:B------:R0:W4:Y:S01]  /*0260*/  SYNCS.EXCH.64 URZ, [UR8+0x30], UR6 ;  /* 0x00003006083f75b2 */ /* 0x0001220008000100 */
[----:B------:R0:W0:Y:S01]  /*0270*/  SYNCS.EXCH.64 URZ, [UR8+0x10], UR4 ;  /* 0x00001004083f75b2 */ /* 0x0000220008000100 */
[----:B------:R0:W0:Y:S01]  /*0280*/  SYNCS.EXCH.64 URZ, [UR8+0x38], UR6 ;  /* 0x00003806083f75b2 */ /* 0x0000220008000100 */
[----:B------:R0:W0:Y:S01]  /*0290*/  SYNCS.EXCH.64 URZ, [UR8+0x18], UR4 ;  /* 0x00001804083f75b2 */ /* 0x0000220008000100 */
[----:B------:R0:W0:Y:S01]  /*02a0*/  SYNCS.EXCH.64 URZ, [UR8+0x40], UR6 ;  /* 0x00004006083f75b2 */ /* 0x0000220008000100 */
[----:B------:R0:W0:Y:S01]  /*02b0*/  SYNCS.EXCH.64 URZ, [UR8+0x20], UR4 ;  /* 0x00002004083f75b2 */ /* 0x0000220008000100 */
[----:B------:R0:W0:Y:S01]  /*02c0*/  SYNCS.EXCH.64 URZ, [UR8+0x48], UR6 ;  /* 0x00004806083f75b2 */ /* 0x0000220008000100 */
[----:B------:R-:W-:Y:S01]  /*02d0*/  NOP ;  /* 0x0000000000007918 */ /* 0x000fe20000000000 */
.L_x_2:
[----:B------:R-:W-:Y:S01]  /*02e0*/  SHF.R.S32.HI R7, RZ, 0x1f, R94 ;  /* 0x0000001fff077819 */ /* 0x000fe2000001145e */
[----:B------:R-:W5:Y:S01]  /*02f0*/  SHFL.IDX PT, R0, R0, RZ, 0x1f ;  /* 0x00001fff00007589 */ /* 0x000f6200000e0000 */
[----:B0-----:R-:W0:Y:S01]  /*0300*/  S2UR UR8, SR_CTAID.X ;  /* 0x00000000000879c3 */ /* 0x001e220000002500 */
[----:B------:R-:W-:Y:S02]  /*0310*/  ELECT P0, URZ, PT ;  /* 0x00000000003f782f */ /* 0x000fe40003800000 */
[----:B------:R-:W-:Y:S01]  /*0320*/  LEA.HI R7, R7, R94, RZ, 0x7 ;  /* 0x0000005e07077211 */ /* 0x000fe200078f38ff */
[----:B------:R-:W1:Y:S01]  /*0330*/  S2R R4, SR_CTAID.Y ;  /* 0x0000000000047919 */ /* 0x000e620000002600 */
[----:B------:R-:W-:Y:S01]  /*0340*/  ULDC UR4, c[0x0][0x150] ;  /* 0x0000540000047ab9 */ /* 0x000fe20000000800 */
[----:B------:R-:W-:Y:S01]  /*0350*/  NOP ;  /* 0x0000000000007918 */ /* 0x000fe20000000000 */
[----:B------:R-:W-:Y:S01]  /*0360*/  LOP3.LUT R7, R7, 0xffffff80, RZ, 0xc0, !PT ;  /* 0xffffff8007077812 */ /* 0x000fe200078ec0ff */
[----:B------:R-:W-:Y:S01]  /*0370*/  NOP ;  /* 0x0000000000007918 */ /* 0x000fe20000000000 */
[----:B------:R-:W2:Y:S01]  /*0380*/  LDC R11, c[0x0][0x144] ;  /* 0x00005100ff0b7b82 */ /* 0x000ea20000000800 */
[----:B------:R-:W-:Y:S01]  /*0390*/  IMAD.MOV.U32 R22, RZ, RZ, 0x1 ;  /* 0x00000001ff167424 */ /* 0x000fe200078e00ff */
[----:B------:R-:W-:Y:S01]  /*03a0*/  ISETP.NE.AND P3, PT, R2, RZ, PT ;  /* 0x000000ff0200720c */ /* 0x000fe20003f65270 */
[----:B------:R-:W-:-:S05]  /*03b0*/  IMAD.IADD R9, R94, 0x1, -R7 ;  /* 0x000000015e097824 */ /* 0x000fca00078e0a07 */
[----:B------:R-:W-:Y:S01]  /*03c0*/  SHF.R.S32.HI R6, RZ, 0x1f, R9 ;  /* 0x0000001fff067819 */ /* 0x000fe20000011409 */
[----:B------:R-:W3:Y:S03]  /*03d0*/  LDC R13, c[0x0][0x140] ;  /* 0x00005000ff0d7b82 */ /* 0x000ee60000000800 */
[----:B------:R-:W-:Y:S02]  /*03e0*/  LEA.HI R6, R6, R9, RZ, 0x3 ;  /* 0x0000000906067211 */ /* 0x000fe400078f18ff */
[----:B-----5:R-:W-:Y:S02]  /*03f0*/  ISETP.NE.OR P0, PT, R0, RZ, !P0 ;  /* 0x000000ff0000720c */ /* 0x020fe40004705670 */
[--C-:B------:R-:W-:Y:S02]  /*0400*/  SHF.R.S32.HI R0, RZ, 0x3, R6.reuse ;  /* 0x00000003ff007819 */ /* 0x100fe40000011406 */
[----:B------:R-:W-:-:S02]  /*0410*/  SHF.R.S32.HI R7, RZ, 0x1f, R6 ;  /* 0x0000001fff077819 */ /* 0x000fc40000011406 */
[----:B0-----:R-:W-:Y:S02]  /*0420*/  I2FP.F32.U32 R10, UR8 ;  /* 0x00000008000a7c45 */ /* 0x001fe40008201000 */
[----:B------:R-:W-:Y:S02]  /*0430*/  SHF.R.S32.HI R6, RZ, 0x1f, R5 ;  /* 0x0000001fff067819 */ /* 0x000fe40000011405 */
[----:B------:R-:W-:Y:S01]  /*0440*/  LEA.HI R7, R7, R0, RZ, 0x2 ;  /* 0x0000000007077211 */ /* 0x000fe200078f10ff */
[----:B------:R-:W-:Y:S01]  /*0450*/  FMUL R10, R10, UR4 ;  /* 0x000000040a0a7c20 */ /* 0x000fe20008400000 */
[----:B------:R-:W-:Y:S01]  /*0460*/  LEA.HI R6, R6, R5, RZ, 0x2 ;  /* 0x0000000506067211 */ /* 0x000fe200078f10ff */
[----:B------:R-:W-:Y:S01]  /*0470*/  VOTEU.ALL UP0, P0 ;  /* 0x00000000003f7886 */ /* 0x000fe20000000000 */
[----:B------:R-:W-:Y:S01]  /*0480*/  LOP3.LUT R7, R7, 0xfffffffc, RZ, 0xc0, !PT ;  /* 0xfffffffc07077812 */ /* 0x000fe200078ec0ff */
[----:B------:R-:W-:Y:S01]  /*0490*/  ULDC UR4, c[0x0][0x154] ;  /* 0x0000550000047ab9 */ /* 0x000fe20000000800 */
[----:B------:R-:W-:Y:S01]  /*04a0*/  LOP3.LUT R6, R6, 0x3ffffffc, RZ, 0xc0, !PT ;  /* 0x3ffffffc06067812 */ /* 0x000fe200078ec0ff */
[----:B------:R-:W0:Y:S01]  /*04b0*/  F2I.U32.TRUNC.NTZ R10, R10 ;  /* 0x0000000a000a7305 */ /* 0x000e22000020f000 */
[----:B-1----:R-:W-:Y:S01]  /*04c0*/  I2FP.F32.U32 R12, R4 ;  /* 0x00000004000c7245 */ /* 0x002fe20000201000 */
[----:B------:R-:W-:Y:S01]  /*04d0*/  IMAD.IADD R7, R0, 0x1, -R7 ;  /* 0x0000000100077824 */ /* 0x000fe200078e0a07 */
[----:B------:R-:W1:Y:S01]  /*04e0*/  @!UP0 S2UR UR7, SR_CgaCtaId ;  /* 0x00000000000789c3 */ /* 0x000e620000008800 */
[----:B------:R-:W-:Y:S01]  /*04f0*/  IMAD.IADD R6, R5, 0x1, -R6 ;  /* 0x0000000105067824 */ /* 0x000fe200078e0a06 */
[----:B------:R-:W-:Y:S01]  /*0500*/  SHF.R.S32.HI R0, RZ, 0x1f, R3 ;  /* 0x0000001fff007819 */ /* 0x000fe20000011403 */
[----:B------:R-:W-:Y:S01]  /*0510*/  FMUL R12, R12, UR4 ;  /* 0x000000040c0c7c20 */ /* 0x000fe20008400000 */
[----:B------:R-:W-:Y:S01]  /*0520*/  UMOV UR4, 0x20 ;  /* 0x0000002000047882 */ /* 0x000fe20000000000 */
[----:B------:R-:W-:Y:S01]  /*0530*/  IMAD R19, R6, 0x4, R7 ;  /* 0x0000000406137824 */ /* 0x000fe200078e0207 */
[----:B------:R-:W-:Y:S01]  /*0540*/  LEA.HI R0, R0, R3, RZ, 0x2 ;  /* 0x0000000300007211 */ /* 0x000fe200078f10ff */
[----:B------:R-:W-:Y:S01]  /*0550*/  @!UP0 UMOV UR6, 0x400 ;  /* 0x0000040000068882 */ /* 0x000fe20000000000 */
[----:B------:R-:W5:Y:S01]  /*0560*/  LDC R7, c[0x0][0x148] ;  /* 0x00005200ff077b82 */ /* 0x000f620000000800 */
[----:B------:R-:W4:Y:S01]  /*0570*/  F2I.U32.TRUNC.NTZ R12, R12 ;  /* 0x0000000c000c7305 */ /* 0x000f22000020f000 */
[----:B------:R-:W-:Y:S01]  /*0580*/  LEA.HI R6, R19, R19, RZ, 0x1 ;  /* 0x0000001313067211 */ /* 0x000fe200078f08ff */
[----:B------:R-:W-:-:S04]  /*0590*/  @!UP0 UIADD3 UR4, -UR4, 0x100000, URZ ;  /* 0x0010000004048890 */ /* 0x000fc8000fffe13f */
[----:B------:R-:W-:Y:S02]  /*05a0*/  @!UP0 USHF.L.U32 UR5, UR4, 0xb, URZ ;  /* 0x0000000b04058899 */ /* 0x000fe4000800063f */
[----:B------:R-:W-:Y:S01]  /*05b0*/  @!UP0 USHF.L.U32 UR4, UR4, 0x1, URZ ;  /* 0x0000000104048899 */ /* 0x000fe2000800063f */
[----:B0-----:R-:W-:Y:S01]  /*05c0*/  IMAD.MOV R14, RZ, RZ, -R10 ;  /* 0x000000ffff0e7224 */ /* 0x001fe200078e0a0a */
[----:B------:R-:W-:Y:S01]  /*05d0*/  LOP3.LUT R0, R0, 0xfffffffc, RZ, 0xc0, !PT ;  /* 0xfffffffc00007812 */ /* 0x000fe200078ec0ff */
[----:B------:R-:W-:Y:S01]  /*05e0*/  VOTEU.ALL UP1, P0 ;  /* 0x00000000003f7886 */ /* 0x000fe20000020000 */
[----:B------:R-:W-:Y:S01]  /*05f0*/  LOP3.LUT R10, R6, 0xfffffffe, RZ, 0xc0, !PT ;  /* 0xfffffffe060a7812 */ /* 0x000fe200078ec0ff */
[----:B--2---:R-:W-:Y:S01]  /*0600*/  IMAD R6, R11, R14, UR8 ;  /* 0x000000080b067e24 */ /* 0x004fe2000f8e020e */
[----:B---3--:R-:W-:Y:S01]  /*0610*/  ISETP.EQ.U32.AND P2, PT, R13, 0x1, PT ;  /* 0x000000010d00780c */ /* 0x008fe20003f42070 */
[----:B------:R-:W-:Y:S02]  /*0620*/  IMAD.IADD R3, R3, 0x1, -R0 ;  /* 0x0000000103037824 */ /* 0x000fe400078e0a00 */
[----:B------:R-:W-:-:S02]  /*0630*/  IMAD.IADD R11, R19, 0x1, -R10 ;  /* 0x00000001130b7824 */ /* 0x000fc400078e0a0a */
[----:B------:R-:W-:Y:S01]  /*0640*/  IMAD.SHL.U32 R10, R19, 0x4, RZ ;  /* 0x00000004130a7824 */ /* 0x000fe200078e00ff */
[----:B------:R-:W-:Y:S01]  /*0650*/  ISETP.NE.AND P1, PT, R3, 0x3, PT ;  /* 0x000000030300780c */ /* 0x000fe20003f25270 */
[----:B----4-:R-:W-:Y:S01]  /*0660*/  IMAD.MOV R21, RZ, RZ, -R12 ;  /* 0x000000ffff157224 */ /* 0x010fe200078e0a0c */
[----:B------:R-:W-:Y:S01]  /*0670*/  ISETP.NE.AND P4, PT, R11, R6, PT ;  /* 0x000000060b00720c */ /* 0x000fe20003f85270 */
[----:B-1----:R-:W-:Y:S01]  /*0680*/  @!UP0 ULEA UR6, UR7, UR6, 0x18 ;  /* 0x0000000607068291 */ /* 0x002fe2000f8ec03f */
[----:B------:R-:W-:Y:S01]  /*0690*/  LOP3.LUT R19, R19, 0xc, R10, 0x78, !PT ;  /* 0x0000000c13137812 */ /* 0x000fe200078e780a */
[----:B------:R-:W-:Y:S01]  /*06a0*/  VOTEU.ALL UP0, P0 ;  /* 0x00000000003f7886 */ /* 0x000fe20000000000 */
[----:B------:R-:W-:Y:S01]  /*06b0*/  LOP3.LUT P0, RZ, R9, 0x7, RZ, 0xc0, !PT ;  /* 0x0000000709ff7812 */ /* 0x000fe2000780c0ff */
[----:B------:R-:W-:Y:S01]  /*06c0*/  VIADD R12, R2, 0xffffffff ;  /* 0xffffffff020c7836 */ /* 0x000fe20000000000 */
[----:B------:R-:W-:Y:S01]  /*06d0*/  ISETP.EQ.OR P1, PT, R3, RZ, !P1 ;  /* 0x000000ff0300720c */ /* 0x000fe20004f22670 */
[----:B-----5:R-:W-:Y:S01]  /*06e0*/  IMAD R11, R7, R21, R4 ;  /* 0x00000015070b7224 */ /* 0x020fe200078e0204 */
[----:B------:R-:W-:-:S02]  /*06f0*/  ISETP.LT.U32.AND P0, PT, R19, 0x4, !P0 ;  /* 0x000000041300780c */ /* 0x000fc40004701070 */
[----:B------:R-:W-:Y:S02]  /*0700*/  ISETP.EQ.AND P1, PT, R2, RZ, P1 ;  /* 0x000000ff0200720c */ /* 0x000fe40000f22270 */
[----:B------:R-:W-:Y:S01]  /*0710*/  ISETP.GE.U32.AND P6, PT, R12, 0x2, PT ;  /* 0x000000020c00780c */ /* 0x000fe20003fc6070 */
[----:B------:R-:W0:Y:S02]  /*0720*/  FENCE.VIEW.ASYNC.S ;  /* 0x00000000000073c6 */ /* 0x000e240000000000 */
[----:B0-----:R0:W1:Y:S01]  /*0730*/  @!UP0 SYNCS.EXCH.64 URZ, [UR6+0x60], UR4 ;  /* 0x00006004063f85b2 */ /* 0x0010620008000100 */
[----:B------:R-:W-:Y:S02]  /*0740*/  @P4 LEA.HI R0, R19, R19, RZ, 0x1 ;  /* 0x0000001313004211 */ /* 0x000fe400078f08ff */
[----:B------:R-:W-:Y:S02]  /*0750*/  SEL R9, RZ, 0x1, !P0 ;  /* 0x00000001ff097807 */ /* 0x000fe40004000000 */
[----:B------:R-:W-:-:S02]  /*0760*/  @P4 SHF.R.S32.HI R0, RZ, 0x1, R0 ;  /* 0x00000001ff004819 */ /* 0x000fc40000011400 */
[----:B------:R-:W-:Y:S02]  /*0770*/  SEL R18, RZ, 0x1, !P1 ;  /* 0x00000001ff127807 */ /* 0x000fe40004800000 */
[----:B------:R-:W-:Y:S02]  /*0780*/  @P4 ISETP.NE.AND P5, PT, R0, R11, PT ;  /* 0x0000000b0000420c */ /* 0x000fe40003fa5270 */
[----:B------:R-:W-:Y:S02]  /*0790*/  LOP3.LUT R0, R94, 0x7f, RZ, 0xc0, !PT ;  /* 0x0000007f5e007812 */ /* 0x000fe400078ec0ff */
[----:B------:R-:W-:Y:S02]  /*07a0*/  @P4 SEL R22, RZ, 0x1, P5 ;  /* 0x00000001ff164807 */ /* 0x000fe40002800000 */
[----:B------:R-:W-:Y:S01]  /*07b0*/  SEL R18, R18, 0x2, P6 ;  /* 0x0000000212127807 */ /* 0x000fe20003000000 */
[----:B------:R0:W2:Y:S01]  /*07c0*/  @!UP1 SYNCS.EXCH.64 URZ, [UR6+0x68], UR4 ;  /* 0x00006804063f95b2 */ /* 0x0000a20008000100 */
[----:B------:R-:W-:Y:S01]  /*07d0*/  LOP3.LUT R22, R22, R9, RZ, 0xc0, !PT ;  /* 0x0000000916167212 */ /* 0x000fe200078ec0ff */
[----:B------:R-:W-:Y:S01]  /*07e0*/  NOP ;  /* 0x0000000000007918 */ /* 0x000fe20000000000 */
[----:B------:R-:W-:Y:S05]  /*07f0*/  @!P2 BRA `(.L_x_3) ;  /* 0x000000000008a947 */ /* 0x000fea0003800000 */
[----:B-12---:R-:W-:Y:S01]  /*0800*/  UCGABAR_ARV ;  /* 0x00000000000079c7 */ /* 0x006fe20008000000 */
[----:B------:R-:W-:Y:S05]  /*0810*/  BRA `(.L_x_4) ;  /* 0x0000000000047947 */ /* 0x000fea0003800000 */
.L_x_3:
[----:B-12---:R-:W-:Y:S01]  /*0820*/  NOP ;  /* 0x0000000000007918 */ /* 0x006fe20000000000 */
.L_x_4:
[----:B------:R-:W1:Y:S01]  /*0830*/  LDC R2, c[0x0][0x65c] ;  /* 0x00019700ff027b82 */ /* 0x000e620000000800 */
[----:B------:R-:W-:Y:S02]  /*0840*/  IMAD.U32 R10, RZ, RZ, UR8 ;  /* 0x00000008ff0a7e24 */ /* 0x000fe4000f8e00ff */
[----:B------:R-:W-:Y:S01]  /*0850*/  IMAD.MOV.U32 R11, RZ, RZ, RZ ;  /* 0x000000ffff0b7224 */ /* 0x000fe200078e00ff */
[----:B-1----:R-:W-:-:S04]  /*0860*/  ISETP.NE.AND P1, PT, R2, 0x1, PT ;  /* 0x000000010200780c */ /* 0x002fc80003f25270 */
[----:B------:R-:W-:-:S09]  /*0870*/  P2R R5, PR, RZ, 0x2 ;  /* 0x00000002ff057803 */ /* 0x000fd20000000000 */
[----:B------:R-:W1:Y:S01]  /*0880*/  @P1 LDC R17, c[0x0][0x10] ;  /* 0x00000400ff111b82 */ /* 0x000e620000000800 */
[----:B------:R-:W-:Y:S02]  /*0890*/  @P1 IMAD.MOV.U32 R5, RZ, RZ, RZ ;  /* 0x000000ffff051224 */ /* 0x000fe400078e00ff */
[----:B------:R-:W-:-:S05]  /*08a0*/  @P1 IMAD.MOV.U32 R13, RZ, RZ, RZ ;  /* 0x000000ffff0d1224 */ /* 0x000fca00078e00ff */
[----:B------:R-:W2:Y:S01]  /*08b0*/  @!P1 LDC R9, c[0x0][0xc] ;  /* 0x00000300ff099b82 */ /* 0x000ea20000000800 */
[----:B0-----:R-:W-:Y:S01]  /*08c0*/  ULDC UR4, c[0x0][0xc] ;  /* 0x0000030000047ab9 */ /* 0x001fe20000000800 */
[----:B------:R-:W-:Y:S01]  /*08d0*/  ULDC UR5, c[0x0][0x10] ;  /* 0x0000040000057ab9 */ /* 0x000fe20000000800 */
[----:B------:R-:W-:Y:S01]  /*08e0*/  ULDC UR6, c[0x0][0x14] ;  /* 0x0000050000067ab9 */ /* 0x000fe20000000800 */
[----:B------:R-:W-:-:S04]  /*08f0*/  UIMAD.WIDE.U32 UR4, UR4, UR5, URZ ;  /* 0x00000005040472a5 */ /* 0x000fc8000f8e003f */
[----:B------:R-:W-:Y:S02]  /*0900*/  UIMAD.WIDE.U32 UR36, UR4, UR6, URZ ;  /* 0x00000006042472a5 */ /* 0x000fe4000f8e003f */
[----:B------:R-:W-:-:S04]  /*0910*/  UIMAD UR42, UR5, UR6, URZ ;  /* 0x00000006052a72a4 */ /* 0x000fc8000f8e023f */
[----:B------:R-:W-:Y:S01]  /*0920*/  UIADD3 UR42, UR37, UR42, URZ ;  /* 0x0000002a252a7290 */ /* 0x000fe2000fffe03f */
[----:B-1----:R-:W-:-:S04]  /*0930*/  @P1 IMAD.WIDE.U32 R16, R17, UR8, R4 ;  /* 0x0000000811101c25 */ /* 0x002fc8000f8e0004 */
[----:B------:R-:W-:Y:S02]  /*0940*/  @P1 IMAD.IADD R17, R17, 0x1, R13 ;  /* 0x0000000111111824 */ /* 0x000fe400078e020d */
[----:B--2---:R-:W-:-:S04]  /*0950*/  @!P1 IMAD.WIDE.U32 R10, R4, R9, R10 ;  /* 0x00000009040a9225 */ /* 0x004fc800078e000a */
[----:B------:R-:W-:Y:S02]  /*0960*/  @!P1 IMAD.MOV.U32 R16, RZ, RZ, R10 ;  /* 0x000000ffff109224 */ /* 0x000fe400078e000a */
[----:B------:R-:W-:Y:S01]  /*0970*/  @!P1 IMAD.MOV.U32 R17, RZ, RZ, R11 ;  /* 0x000000ffff119224 */ /* 0x000fe200078e000b */
[----:B------:R-:W-:Y:S06]  /*0980*/  @!P2 BRA `(.L_x_5) ;  /* 0x00000000000ca947 */ /* 0x000fec0003800000 */
[----:B------:R-:W-:Y:S01]  /*0990*/  UCGABAR_WAIT ;  /* 0x0000000000007dc7 */ /* 0x000fe20008000000 */
[----:B------:R-:W-:Y:S01]  /*09a0*/  CCTL.IVALL ;  /* 0x00000000ff00798f */ /* 0x000fe20002000000 */
[----:B------:R-:W-:Y:S05]  /*09b0*/  BRA `(.L_x_6) ;  /* 0x0000000000047947 */ /* 0x000fea0003800000 */
.L_x_5:
[----:B------:R-:W-:Y:S06]  /*09c0*/  BAR.SYNC.DEFER_BLOCKING 0x0 ;  /* 0x0000000000007b1d */ /* 0x000fec0000010000 */
.L_x_6:
[----:B------:R-:W-:Y:S05]  /*09d0*/  @!P3 BRA `(.L_x_7) ;  /* 0x000000500018b947 */ /* 0x000fea0003800000 */
[----:B------:R-:W-:-:S13]  /*09e0*/  ISETP.GT.U32.AND P0, PT, R12, 0x1, PT ;  /* 0x000000010c00780c */ /* 0x000fda0003f04070 */
[----:B------:R-:W-:Y:S05]  /*09f0*/  @P0 EXIT ;  /* 0x000000000000094d */ /* 0x000fea0003800000 */
[----:B------:R-:W-:Y:S01]  /*0a00*/  ULDC.64 UR4, c[0x0][0x650] ;  /* 0x0001940000047ab9 */ /* 0x000fe20000000a00 */
[----:B------:R-:W-:Y:S01]  /*0a10*/  PRMT R3, RZ, 0x7610, R3 ;  /* 0x00007610ff037816 */ /* 0x000fe20000000003 */
[----:B------:R-:W-:Y:S01]  /*0a20*/  IMAD.MOV.U32 R101, RZ, RZ, -0x1 ;  /* 0xffffffffff657424 */ /* 0x000fe200078e00ff */
[----:B------:R-:W-:Y:S01]  /*0a30*/  ISETP.GE.U32.AND P0, PT, R16, UR4, PT ;  /* 0x0000000410007c0c */ /* 0x000fe2000bf06070 */
[----:B------:R-:W-:Y:S02]  /*0a40*/  IMAD.MOV.U32 R100, RZ, RZ, -0x1 ;  /* 0xffffffffff647424 */ /* 0x000fe400078e00ff */
[----:B------:R-:W-:Y:S01]  /*0a50*/  IMAD.MOV.U32 R23, RZ, RZ, -0x1 ;  /* 0xffffffffff177424 */ /* 0x000fe200078e00ff */
[----:B------:R-:W-:-:S13]  /*0a60*/  ISETP.GE.U32.AND.EX P0, PT, R17, UR5, PT, P0 ;  /* 0x0000000511007c0c */ /* 0x000fda000bf06100 */
[----:B------:R-:W-:Y:S05]  /*0a70*/  @P0 BRA `(.L_x_8) ;  /* 0x00000004002c0947 */ /* 0x000fea0003800000 */
[----:B------:R-:W0:Y:S01]  /*0a80*/  LDC.64 R24, c[0x0][0x628] ;  /* 0x00018a00ff187b82 */ /* 0x000e220000000a00 */
[----:B------:R-:W-:Y:S02]  /*0a90*/  IMAD.MOV.U32 R10, RZ, RZ, R16 ;  /* 0x000000ffff0a7224 */ /* 0x000fe400078e0010 */
[----:B------:R-:W-:-:S05]  /*0aa0*/  IMAD.MOV.U32 R11, RZ, RZ, R17 ;  /* 0x000000ffff0b7224 */ /* 0x000fca00078e0011 */
[----:B------:R-:W1:Y:S08]  /*0ab0*/  LDC R20, c[0x0][0x630] ;  /* 0x00018c00ff147b82 */ /* 0x000e700000000800 */
[----:B------:R-:W2:Y:S01]  /*0ac0*/  LDC.64 R26, c[0x0][0x620] ;  /* 0x00018800ff1a7b82 */ /* 0x000ea20000000a00 */
[----:B0-----:R-:W-:-:S04]  /*0ad0*/  ISETP.NE.U32.AND P0, PT, R24, RZ, PT ;  /* 0x000000ff1800720c */ /* 0x001fc80003f05070 */
[----:B------:R-:W-:-:S13]  /*0ae0*/  ISETP.NE.AND.EX P0, PT, R25, RZ, PT, P0 ;  /* 0x000000ff1900720c */ /* 0x000fda0003f05300 */
[----:B-12---:R-:W-:Y:S05]  /*0af0*/  @!P0 BRA `(.L_x_9) ;  /* 0x0000000000288947 */ /* 0x006fea0003800000 */
[----:B------:R-:W0:Y:S02]  /*0b00*/  LDC R3, c[0x0][0x634] ;  /* 0x00018d00ff037b82 */ /* 0x000e240000000800 */
[----:B0-----:R-:W-:-:S05]  /*0b10*/  IADD3 R3, P0, R16, R3, RZ ;  /* 0x0000000310037210 */ /* 0x001fca0007f1e0ff */
[----:B------:R-:W-:-:S04]  /*0b20*/  IMAD.X R9, RZ, RZ, R17, P0 ;  /* 0x000000ffff097224 */ /* 0x000fc800000e0611 */
[----:B------:R-:W-:-:S04]  /*0b30*/  IMAD.WIDE.U32 R10, R9, R24, RZ ;  /* 0x00000018090a7225 */ /* 0x000fc800078e00ff */
[----:B------:R-:W-:-:S04]  /*0b40*/  IMAD.WIDE.U32 R12, P0, R3, R25, R10 ;  /* 0x00000019030c7225 */ /* 0x000fc8000780000a */
[----:B------:R-:W-:-:S04]  /*0b50*/  IMAD.WIDE.U32 R10, R3, R24, RZ ;  /* 0x00000018030a7225 */ /* 0x000fc800078e00ff */
[----:B------:R-:W-:Y:S01]  /*0b60*/  IMAD.X R15, RZ, RZ, RZ, P0 ;  /* 0x000000ffff0f7224 */ /* 0x000fe200000e06ff */
[----:B------:R-:W-:Y:S01]  /*0b70*/  IADD3 RZ, P0, R11, R12, RZ ;  /* 0x0000000c0bff7210 */ /* 0x000fe20007f1e0ff */
[----:B------:R-:W-:-:S04]  /*0b80*/  IMAD.MOV.U32 R14, RZ, RZ, R13 ;  /* 0x000000ffff0e7224 */ /* 0x000fc800078e000d */
[----:B------:R-:W-:-:S08]  /*0b90*/  IMAD.WIDE.U32.X R10, R9, R25, R14, P0 ;  /* 0x00000019090a7225 */ /* 0x000fd000000e040e */
.L_x_9:
[----:B------:R-:W0:Y:S01]  /*0ba0*/  LDC.64 R30, c[0x0][0x640] ;  /* 0x00019000ff1e7b82 */ /* 0x000e220000000a00 */
[-CC-:B------:R-:W-:Y:S02]  /*0bb0*/  SHF.R.U64 R25, R10, R20.reuse, R11.reuse ;  /* 0x000000140a197219 */ /* 0x180fe4000000120b */
[----:B------:R-:W-:Y:S02]  /*0bc0*/  SHF.R.U32.HI R3, RZ, R20, R11 ;  /* 0x00000014ff037219 */ /* 0x000fe4000001160b */
[----:B------:R-:W-:-:S03]  /*0bd0*/  IADD3 R5, P0, RZ, -R25, RZ ;  /* 0x80000019ff057210 */ /* 0x000fc60007f1e0ff */
[----:B------:R-:W1:Y:S02]  /*0be0*/  LDC R24, c[0x0][0x618] ;  /* 0x00018600ff187b82 */ /* 0x000e640000000800 */
[----:B------:R-:W-:Y:S02]  /*0bf0*/  IMAD.X R3, RZ, RZ, ~R3, P0 ;  /* 0x000000ffff037224 */ /* 0x000fe400000e0e03 */
[----:B------:R-:W-:-:S04]  /*0c00*/  IMAD.WIDE.U32 R10, R5, R26, R16 ;  /* 0x0000001a050a7225 */ /* 0x000fc800078e0010 */
[----:B------:R-:W2:Y:S01]  /*0c10*/  LDC R20, c[0x0][0x608] ;  /* 0x00018200ff147b82 */ /* 0x000ea20000000800 */
[----:B------:R-:W-:Y:S02]  /*0c20*/  IMAD R12, R3, R26, RZ ;  /* 0x0000001a030c7224 */ /* 0x000fe400078e02ff */
[----:B------:R-:W-:Y:S02]  /*0c30*/  IMAD.MOV.U32 R3, RZ, RZ, -0x1 ;  /* 0xffffffffff037424 */ /* 0x000fe400078e00ff */
[----:B------:R-:W-:Y:S02]  /*0c40*/  IMAD R5, R5, R27, R12 ;  /* 0x0000001b05057224 */ /* 0x000fe400078e020c */
[----:B------:R-:W-:Y:S01]  /*0c50*/  IMAD R27, R7, R21, R4 ;  /* 0x00000015071b7224 */ /* 0x000fe200078e0204 */
[----:B------:R-:W3:Y:S01]  /*0c60*/  LDC R28, c[0x0][0x658] ;  /* 0x00019600ff1c7b82 */ /* 0x000ee20000000800 */
[----:B------:R-:W-:Y:S01]  /*0c70*/  IMAD.IADD R5, R11, 0x1, R5 ;  /* 0x000000010b057824 */ /* 0x000fe200078e0205 */
[----:B0-----:R-:W-:Y:S01]  /*0c80*/  ISETP.NE.U32.AND P0, PT, R30, RZ, PT ;  /* 0x000000ff1e00720c */ /* 0x001fe20003f05070 */
[----:B------:R-:W-:-:S03]  /*0c90*/  IMAD.MOV.U32 R21, RZ, RZ, 0x1 ;  /* 0x00000001ff157424 */ /* 0x000fc600078e00ff */
[----:B------:R-:W-:Y:S02]  /*0ca0*/  ISETP.NE.AND.EX P0, PT, R31, RZ, PT, P0 ;  /* 0x000000ff1f00720c */ /* 0x000fe40003f05300 */
[----:B------:R-:W0:Y:S01]  /*0cb0*/  LDC R26, c[0x0][0x600] ;  /* 0x00018000ff1a7b82 */ /* 0x000e220000000800 */
[-CC-:B-1----:R-:W-:Y:S02]  /*0cc0*/  SHF.R.U64 R14, R10, R24.reuse, R5.reuse ;  /* 0x000000180a0e7219 */ /* 0x182fe40000001205 */
[----:B------:R-:W-:-:S05]  /*0cd0*/  SHF.R.U32.HI R5, RZ, R24, R5 ;  /* 0x00000018ff057219 */ /* 0x000fca0000011605 */
[----:B------:R-:W1:Y:S01]  /*0ce0*/  LDC R15, c[0x0][0x648] ;  /* 0x00019200ff0f7b82 */ /* 0x000e620000000800 */
[-CC-:B--2---:R-:W-:Y:S02]  /*0cf0*/  SHF.R.U64 R24, R14, R20.reuse, R5.reuse ;  /* 0x000000140e187219 */ /* 0x184fe40000001205 */
[----:B------:R-:W-:-:S05]  /*0d00*/  SHF.R.U32.HI R5, RZ, R20, R5 ;  /* 0x00000014ff057219 */ /* 0x000fca0000011605 */
[----:B------:R-:W2:Y:S01]  /*0d10*/  LDC R32, c[0x0][0x638] ;  /* 0x00018e00ff207b82 */ /* 0x000ea20000000800 */
[-CC-:B---3--:R-:W-:Y:S02]  /*0d20*/  SHF.R.U64 R20, R24, R28.reuse, R5.reuse ;  /* 0x0000001c18147219 */ /* 0x188fe40000001205 */
[-C--:B------:R-:W-:Y:S02]  /*0d30*/  SHF.L.U32 R3, R3, R28.reuse, RZ ;  /* 0x0000001c03037219 */ /* 0x080fe400000006ff */
[----:B------:R-:W-:Y:S01]  /*0d40*/  SHF.R.U32.HI R5, RZ, R28, R5 ;  /* 0x0000001cff057219 */ /* 0x000fe20000011605 */
[----:B------:R-:W-:Y:S01]  /*0d50*/  IMAD.MOV.U32 R4, RZ, RZ, R20 ;  /* 0x000000ffff047224 */ /* 0x000fe200078e0014 */
[----:B------:R-:W-:Y:S01]  /*0d60*/  LOP3.LUT R7, RZ, R3, RZ, 0x33, !PT ;  /* 0x00000003ff077212 */ /* 0x000fe200078e33ff */
[----:B------:R-:W3:Y:S01]  /*0d70*/  LDC R23, c[0x0][0x610] ;  /* 0x00018400ff177b82 */ /* 0x000ee20000000800 */
[----:B------:R-:W-:Y:S05]  /*0d80*/  @!P0 BRA `(.L_x_10) ;  /* 0x0000000000288947 */ /* 0x000fea0003800000 */
[----:B------:R-:W4:Y:S02]  /*0d90*/  LDC R3, c[0x0][0x64c] ;  /* 0x00019300ff037b82 */ /* 0x000f240000000800 */
[----:B----4-:R-:W-:-:S05]  /*0da0*/  IADD3 R3, P0, R20, R3, RZ ;  /* 0x0000000314037210 */ /* 0x010fca0007f1e0ff */
        /* <DEDUP_REMOVED lines=8> */
.L_x_10:
[----:B-1----:R-:W-:Y:S02]  /*0e30*/  SHF.R.U64 R5, R4, R15, R5 ;  /* 0x0000000f04057219 */ /* 0x002fe40000001205 */
[----:B------:R-:W-:Y:S01]  /*0e40*/  LOP3.LUT R4, R24, R7, RZ, 0xc0, !PT ;  /* 0x0000000718047212 */ /* 0x000fe200078ec0ff */
[----:B0-----:R-:W-:Y:S01]  /*0e50*/  VIADD R7, R26, 0xffffffff ;  /* 0xffffffff1a077836 */ /* 0x001fe20000000000 */
[----:B------:R-:W-:Y:S01]  /*0e60*/  SHF.L.U32 R3, R21, R28, RZ ;  /* 0x0000001c15037219 */ /* 0x000fe200000006ff */
[----:B------:R-:W-:Y:S01]  /*0e70*/  IMAD.MOV R9, RZ, RZ, -R5 ;  /* 0x000000ffff097224 */ /* 0x000fe200078e0a05 */
[----:B------:R-:W-:Y:S02]  /*0e80*/  SEL R6, R6, R27, !P1 ;  /* 0x0000001b06067207 */ /* 0x000fe40004800000 */
[----:B------:R-:W-:Y:S01]  /*0e90*/  LOP3.LUT R7, R14, R7, RZ, 0xc0, !PT ;  /* 0x000000070e077212 */ /* 0x000fe200078ec0ff */
[----:B------:R-:W-:Y:S02]  /*0ea0*/  IMAD R5, R3, R5, R4 ;  /* 0x0000000503057224 */ /* 0x000fe400078e0204 */
[----:B--2---:R-:W-:-:S02]  /*0eb0*/  IMAD R3, R9, R32, R20 ;  /* 0x0000002009037224 */ /* 0x004fc400078e0214 */
[----:B---3--:R-:W-:Y:S02]  /*0ec0*/  IMAD R6, R5, R23, R6 ;  /* 0x0000001705067224 */ /* 0x008fe400078e0206 */
[----:B------:R-:W-:Y:S02]  /*0ed0*/  IMAD R101, R3, R26, R7 ;  /* 0x0000001a03657224 */ /* 0x000fe400078e0207 */
[----:B------:R-:W-:Y:S02]  /*0ee0*/  IMAD.MOV.U32 R4, RZ, RZ, 0x1 ;  /* 0x00000001ff047424 */ /* 0x000fe400078e00ff */
[----:B------:R-:W-:Y:S01]  /*0ef0*/  IMAD.MOV.U32 R23, RZ, RZ, R25 ;  /* 0x000000ffff177224 */ /* 0x000fe200078e0019 */
[----:B------:R-:W-:Y:S02]  /*0f00*/  SEL R100, R101, R6, !P1 ;  /* 0x0000000665647207 */ /* 0x000fe40004800000 */
[----:B------:R-:W-:Y:S02]  /*0f10*/  PRMT R3, R4, 0x7610, R3 ;  /* 0x0000761004037816 */ /* 0x000fe40000000003 */
[----:B------:R-:W-:-:S07]  /*0f20*/  SEL R101, R6, R101, !P1 ;  /* 0x0000006506657207 */ /* 0x000fce0004800000 */
.L_x_8:
[----:B------:R-:W-:-:S08]  /*0f30*/  NOP ;  /* 0x0000000000007918 */ /* 0x000fd00000000000 */
[----:B------:R-:W0:Y:S02]  /*0f40*/  USETMAXREG.TRY_ALLOC.CTAPOOL UP0, 0xe8 ;  /* 0x000000e8000079c8 */ /* 0x000e240008000600 */
[----:B0-----:R-:W-:-:S13]  /*0f50*/  PLOP3.LUT P0, PT, PT, PT, UP0, 0x80, 0x0 ;  /* 0x000000000000781c */ /* 0x001fda0003f0f008 */
[----:B------:R-:W-:Y:S05]  /*0f60*/  @!P0 BRA `(.L_x_8) ;  /* 0xfffffffc00f08947 */ /* 0x000fea000383ffff */
[----:B------:R-:W-:Y:S01]  /*0f70*/  ULDC.64 UR4, c[0x0][0x598] ;  /* 0x0001660000047ab9 */ /* 0x000fe20000000a00 */
[----:B------:R-:W-:Y:S01]  /*0f80*/  ULDC.64 UR38, c[0x0][0x208] ;  /* 0x0000820000267ab9 */ /* 0x000fe20000000a00 */
[----:B------:R-:W-:-:S04]  /*0f90*/  ISETP.NE.U32.AND P0, PT, RZ, UR4, PT ;  /* 0x00000004ff007c0c */ /* 0x000fc8000bf05070 */
[----:B------:R-:W-:-:S13]  /*0fa0*/  ISETP.NE.AND.EX P0, PT, RZ, UR5, PT, P0 ;  /* 0x00000005ff007c0c */ /* 0x000fda000bf05300 */
[----:B------:R-:W-:Y:S05]  /*0fb0*/  @!P0 BRA `(.L_x_11) ;  /* 0x00000000001c8947 */ /* 0x000fea0003800000 */
[----:B------:R-:W0:Y:S02]  /*0fc0*/  LDC.64 R4, c[0x0][0x598] ;  /* 0x00016600ff047b82 */ /* 0x000e240000000a00 */
[----:B0-----:R-:W2:Y:S02]  /*0fd0*/  LDG.E.64 R4, desc[UR38][R4.64] ;  /* 0x0000002604047981 */ /* 0x001ea4000c1e1b00 */
[----:B--2---:R-:W-:-:S04]  /*0fe0*/  ISETP.NE.U32.AND P0, PT, R4, RZ, PT ;  /* 0x000000ff0400720c */ /* 0x004fc80003f05070 */
[----:B------:R-:W-:-:S13]  /*0ff0*/  ISETP.NE.AND.EX P0, PT, R5, RZ, PT, P0 ;  /* 0x000000ff0500720c */ /* 0x000fda0003f05300 */
[----:B------:R-:W-:Y:S05]  /*1000*/  @!P0 BRA `(.L_x_11) ;  /* 0x0000000000088947 */ /* 0x000fea0003800000 */
[----:B------:R0:W5:Y:S01]  /*1010*/  LD.E R90, desc[UR38][R4.64] ;  /* 0x00000026045a7980 */ /* 0x000162000c101900 */
[----:B------:R-:W-:Y:S05]  /*1020*/  BRA `(.L_x_12) ;  /* 0x0000000000247947 */ /* 0x000fea0003800000 */
.L_x_11:
[----:B------:R-:W-:Y:S02]  /*1030*/  ULDC.64 UR4, c[0x0][0x588] ;  /* 0x0001620000047ab9 */ /* 0x000fe40000000a00 */
[----:B------:R-:W-:-:S04]  /*1040*/  ISETP.NE.U32.AND P0, PT, RZ, UR4, PT ;  /* 0x00000004ff007c0c */ /* 0x000fc8000bf05070 */
[----:B------:R-:W-:-:S13]  /*1050*/  ISETP.NE.AND.EX P0, PT, RZ, UR5, PT, P0 ;  /* 0x00000005ff007c0c */ /* 0x000fda000bf05300 */
[----:B------:R-:W-:Y:S05]  /*1060*/  @!P0 BRA `(.L_x_13) ;  /* 0x00000000000c8947 */ /* 0x000fea0003800000 */
[----:B------:R-:W0:Y:S02]  /*1070*/  LDC.64 R90, c[0x0][0x588] ;  /* 0x00016200ff5a7b82 */ /* 0x000e240000000a00 */
[----:B0-----:R1:W5:Y:S01]  /*1080*/  LDG.E R90, desc[UR38][R90.64] ;  /* 0x000000265a5a7981 */ /* 0x001362000c1e1900 */
[----:B------:R-:W-:Y:S05]  /*1090*/  BRA `(.L_x_12) ;  /* 0x0000000000087947 */ /* 0x000fea0003800000 */
.L_x_13:
[----:B------:R-:W-:Y:S02]  /*10a0*/  ULDC UR4, c[0x0][0x580] ;  /* 0x0001600000047ab9 */ /* 0x000fe40000000800 */
[----:B------:R-:W-:-:S07]  /*10b0*/  IMAD.U32 R90, RZ, RZ, UR4 ;  /* 0x00000004ff5a7e24 */ /* 0x000fce000f8e00ff */
.L_x_12:
[----:B------:R-:W-:Y:S02]  /*10c0*/  ULDC.64 UR4, c[0x0][0x5a0] ;  /* 0x0001680000047ab9 */ /* 0x000fe40000000a00 */
[----:B------:R-:W-:-:S04]  /*10d0*/  ISETP.NE.U32.AND P0, PT, RZ, UR4, PT ;  /* 0x00000004ff007c0c */ /* 0x000fc8000bf05070 */
[----:B------:R-:W-:-:S13]  /*10e0*/  ISETP.NE.AND.EX P0, PT, RZ, UR5, PT, P0 ;  /* 0x00000005ff007c0c */ /* 0x000fda000bf05300 */
[----:B------:R-:W-:Y:S05]  /*10f0*/  @!P0 BRA `(.L_x_14) ;  /* 0x00000000001c8947 */ /* 0x000fea0003800000 */
[----:B0-----:R-:W0:Y:S02]  /*1100*/  LDC.64 R4, c[0x0][0x5a0] ;  /* 0x00016800ff047b82 */ /* 0x001e240000000a00 */
[----:B0-----:R-:W2:Y:S02]  /*1110*/  LDG.E.64 R4, desc[UR38][R4.64] ;  /* 0x0000002604047981 */ /* 0x001ea4000c1e1b00 */
[----:B--2---:R-:W-:-:S04]  /*1120*/  ISETP.NE.U32.AND P0, PT, R4, RZ, PT ;  /* 0x000000ff0400720c */ /* 0x004fc80003f05070 */
[----:B------:R-:W-:-:S13]  /*1130*/  ISETP.NE.AND.EX P0, PT, R5, RZ, PT, P0 ;  /* 0x000000ff0500720c */ /* 0x000fda0003f05300 */
[----:B------:R-:W-:Y:S05]  /*1140*/  @!P0 BRA `(.L_x_14) ;  /* 0x0000000000088947 */ /* 0x000fea0003800000 */
[----:B-1----:R0:W5:Y:S01]  /*1150*/  LD.E R91, desc[UR38][R4.64] ;  /* 0x00000026045b7980 */ /* 0x002162000c101900 */
[----:B------:R-:W-:Y:S05]  /*1160*/  BRA `(.L_x_15) ;  /* 0x0000000000247947 */ /* 0x000fea0003800000 */
.L_x_14:
[----:B------:R-:W-:Y:S02]  /*1170*/  ULDC.64 UR4, c[0x0][0x590] ;  /* 0x0001640000047ab9 */ /* 0x000fe40000000a00 */
[----:B------:R-:W-:-:S04]  /*1180*/  ISETP.NE.U32.AND P0, PT, RZ, UR4, PT ;  /* 0x00000004ff007c0c */ /* 0x000fc8000bf05070 */
[----:B------:R-:W-:-:S13]  /*1190*/  ISETP.NE.AND.EX P0, PT, RZ, UR5, PT, P0 ;  /* 0x00000005ff007c0c */ /* 0x000fda000bf05300 */
[----:B------:R-:W-:Y:S05]  /*11a0*/  @!P0 BRA `(.L_x_16) ;  /* 0x00000000000c8947 */ /* 0x000fea0003800000 */
[----:B0-----:R-:W1:Y:S02]  /*11b0*/  LDC.64 R4, c[0x0][0x590] ;  /* 0x00016400ff047b82 */ /* 0x001e640000000a00 */
[----:B-1----:R1:W5:Y:S01]  /*11c0*/  LDG.E R91, desc[UR38][R4.64] ;  /* 0x00000026045b7981 */ /* 0x002362000c1e1900 */
[----:B------:R-:W-:Y:S05]  /*11d0*/  BRA `(.L_x_15) ;  /* 0x0000000000087947 */ /* 0x000fea0003800000 */
.L_x_16:
[----:B------:R-:W-:Y:S02]  /*11e0*/  ULDC UR4, c[0x0][0x584] ;  /* 0x0001610000047ab9 */ /* 0x000fe40000000800 */
[----:B-1----:R-:W-:-:S07]  /*11f0*/  IMAD.U32 R91, RZ, RZ, UR4 ;  /* 0x00000004ff5b7e24 */ /* 0x002fce000f8e00ff */
.L_x_15:
[----:B------:R-:W-:-:S13]  /*1200*/  LOP3.LUT P0, RZ, R3, 0xff, RZ, 0xc0, !PT ;  /* 0x000000ff03ff7812 */ /* 0x000fda000780c0ff */
[----:B------:R-:W-:Y:S05]  /*1210*/  @!P0 EXIT ;  /* 0x000000000000894d */ /* 0x000fea0003800000 */
[----:B------:R-:W2:Y:S01]  /*1220*/  LDC R93, c[0x0][0x658] ;  /* 0x00019600ff5d7b82 */ /* 0x000ea20000000800 */
[----:B------:R-:W-:Y:S01]  /*1230*/  ULDC.64 UR6, c[0x0][0x288] ;  /* 0x0000a20000067ab9 */ /* 0x000fe20000000a00 */
[----:B------:R-:W-:Y:S01]  /*1240*/  LOP3.LUT R8, R8, 0x1, RZ, 0xc0, !PT ;  /* 0x0000000108087812 */ /* 0x000fe200078ec0ff */
[----:B------:R-:W-:Y:S01]  /*1250*/  UIADD3 UR4, UR7, 0x7f, URZ ;  /* 0x0000007f07047890 */ /* 0x000fe2000fffe03f */
[----:B------:R-:W-:Y:S01]  /*1260*/  SHF.R.U32.HI R3, RZ, 0x1, R0 ;  /* 0x00000001ff037819 */ /* 0x000fe20000011600 */
[----:B01----:R-:W-:Y:S01]  /*1270*/  IMAD.U32 R5, RZ, RZ, UR6 ;  /* 0x00000006ff057e24 */ /* 0x003fe2000f8e00ff */
[----:B------:R-:W-:Y:S01]  /*1280*/  SHF.R.U32.HI R0, RZ, 0x2, R94 ;  /* 0x00000002ff007819 */ /* 0x000fe2000001165e */
[----:B------:R-:W-:Y:S01]  /*1290*/  USHF.R.S32.HI UR5, URZ, 0x1f, UR4 ;  /* 0x0000001f3f057899 */ /* 0x000fe20008011404 */
[----:B------:R-:W0:Y:S01]  /*12a0*/  LDC R96, c[0x0][0x600] ;  /* 0x00018000ff607b82 */ /* 0x000e220000000800 */
[----:B------:R-:W-:Y:S01]  /*12b0*/  LOP3.LUT R92, R94, 0x3, RZ, 0xc0, !PT ;  /* 0x000000035e5c7812 */ /* 0x000fe200078ec0ff */
[----:B------:R-:W-:Y:S01]  /*12c0*/  IMAD.SHL.U32 R7, R8, 0x40, RZ ;  /* 0x0000004008077824 */ /* 0x000fe200078e00ff */
[----:B------:R-:W-:Y:S01]  /*12d0*/  LOP3.LUT R0, R0, 0x7, RZ, 0xc0, !PT ;  /* 0x0000000700007812 */ /* 0x000fe200078ec0ff */
[----:B------:R-:W-:Y:S01]  /*12e0*/  ULEA.HI UR5, UR5, UR4, URZ, 0x7 ;  /* 0x0000000405057291 */ /* 0x000fe2000f8f383f */
[----:B------:R-:W-:Y:S01]  /*12f0*/  LOP3.LUT R3, R3, 0x30, RZ, 0xc0, !PT ;  /* 0x0000003003037812 */ /* 0x000fe200078ec0ff */
[----:B------:R-:W-:Y:S01]  /*1300*/  IMAD R92, R92, -0x2, R5 ;  /* 0xfffffffe5c5c7824 */ /* 0x000fe200078e0205 */
[--C-:B------:R-:W-:Y:S01]  /*1310*/  LOP3.LUT R88, R7, 0x40, R0.reuse, 0xe2, !PT ;  /* 0x0000004007587812 */ /* 0x100fe200078ee200 */
[----:B------:R-:W-:Y:S01]  /*1320*/  USHF.R.S32.HI UR43, URZ, 0x7, UR5 ;  /* 0x000000073f2b7899 */ /* 0x000fe20008011405 */
[----:B------:R-:W-:Y:S01]  /*1330*/  IADD3 R5, RZ, -R3, -R0 ;  /* 0x80000003ff057210 */ /* 0x000fe20007ffe800 */
[----:B------:R-:W-:Y:S01]  /*1340*/  IMAD.MOV.U32 R0, RZ, RZ, -0x1 ;  /* 0xffffffffff007424 */ /* 0x000fe200078e00ff */
[----:B------:R-:W-:Y:S01]  /*1350*/  LOP3.LUT R95, R94, 0x80, RZ, 0xc0, !PT ;  /* 0x000000805e5f7812 */ /* 0x000fe200078ec0ff */
[----:B------:R-:W-:Y:S01]  /*1360*/  UISETP.LT.AND UP0, UPT, UR43, 0x1, UPT ;  /* 0x000000012b00788c */ /* 0x000fe2000bf01270 */
[----:B------:R-:W-:Y:S01]  /*1370*/  IMAD.MOV.U32 R4, RZ, RZ, 0x1 ;  /* 0x00000001ff047424 */ /* 0x000fe200078e00ff */
[----:B------:R-:W-:Y:S01]  /*1380*/  ULDC UR4, c[0x0][0x284] ;  /* 0x0000a10000047ab9 */ /* 0x000fe20000000800 */
[----:B------:R-:W-:Y:S01]  /*1390*/  IMAD R5, R8, -0x40, R5 ;  /* 0xffffffc008057824 */ /* 0x000fe200078e0205 */
[----:B--2---:R-:W-:Y:S01]  /*13a0*/  SHF.L.U32 R0, R0, R93, RZ ;  /* 0x0000005d00007219 */ /* 0x004fe200000006ff */
[----:B------:R-:W-:Y:S01]  /*13b0*/  USEL UR44, UR43, 0x1, UP0 ;  /* 0x000000012b2c7887 */ /* 0x000fe20008000000 */
[----:B------:R-:W-:Y:S01]  /*13c0*/  LOP3.LUT R88, R88, R3, RZ, 0xfc, !PT ;  /* 0x0000000358587212 */ /* 0x000fe200078efcff */
[----:B------:R-:W-:Y:S01]  /*13d0*/  IMAD.SHL.U32 R94, R94, 0x2, RZ ;  /* 0x000000025e5e7824 */ /* 0x000fe200078e00ff */
[----:B------:R-:W-:Y:S01]  /*13e0*/  SHF.L.U32 R93, R4, R93, RZ ;  /* 0x0000005d045d7219 */ /* 0x000fe200000006ff */
[----:B------:R-:W-:Y:S01]  /*13f0*/  VIADD R98, R5, UR4 ;  /* 0x0000000405627c36 */ /* 0x000fe20008000000 */
[----:B------:R-:W-:Y:S01]  /*1400*/  SHF.R.U32.HI R95, RZ, 0x7, R95 ;  /* 0x00000007ff5f7819 */ /* 0x000fe2000001165f */
[----:B------:R-:W-:Y:S01]  /*1410*/  IMAD.MOV.U32 R89, RZ, RZ, RZ ;  /* 0x000000ffff597224 */ /* 0x000fe200078e00ff */
[----:B------:R-:W-:Y:S01]  /*1420*/  LOP3.LUT R97, RZ, R0, RZ, 0x33, !PT ;  /* 0x00000000ff617212 */ /* 0x000fe200078e33ff */
[----:B0-----:R-:W-:Y:S01]  /*1430*/  VIADD R96, R96, 0xffffffff ;  /* 0xffffffff60607836 */ /* 0x001fe20000000000 */
[----:B------:R-:W-:Y:S01]  /*1440*/  UIADD3 UR44, UR43, -UR44, URZ ;  /* 0x8000002c2b2c7290 */ /* 0x000fe2000fffe03f */
[----:B------:R-:W-:Y:S01]  /*1450*/  UMOV UR40, URZ ;  /* 0x0000003f00287c82 */ /* 0x000fe20008000000 */
[----:B------:R-:W-:-:S10]  /*1460*/  UMOV UR41, URZ ;  /* 0x0000003f00297c82 */ /* 0x000fd40008000000 */
.L_x_166:
[----:B0-----:R-:W0:Y:S01]  /*1470*/  SHFL.IDX PT, R0, R95, RZ, 0x1f ;  /* 0x00001fff5f007589 */ /* 0x001e2200000e0000 */
[----:B-1----:R-:W1:Y:S01]  /*1480*/  S2UR UR7, SR_CgaCtaId ;  /* 0x00000000000779c3 */ /* 0x002e620000008800 */
[----:B------:R-:W-:Y:S01]  /*1490*/  UMOV UR6, 0x400 ;  /* 0x0000040000067882 */ /* 0x000fe20000000000 */
[----:B0-----:R-:W-:Y:S01]  /*14a0*/  R2UR UR4, R0 ;  /* 0x00000000000472ca */ /* 0x001fe200000e0000 */
[----:B-1----:R-:W-:-:S12]  /*14b0*/  ULEA UR6, UR7, UR6, 0x18 ;  /* 0x0000000607067291 */ /* 0x002fd8000f8ec03f */
[----:B------:R-:W-:-:S04]  /*14c0*/  ULEA.HI UR5, UR4, UR4, URZ, 0x1 ;  /* 0x0000000404057291 */ /* 0x000fc8000f8f083f */
[----:B------:R-:W-:-:S04]  /*14d0*/  ULOP3.LUT UR5, UR5, 0x7fffe, URZ, 0xc0, !UPT ;  /* 0x0007fffe05057892 */ /* 0x000fc8000f8ec03f */
[----:B------:R-:W-:-:S03]  /*14e0*/  UIADD3 UR5, UR4, -UR5, URZ ;  /* 0x8000000504057290 */ /* 0x000fc6000fffe03f */
[----:B------:R-:W-:Y:S01]  /*14f0*/  ULDC UR4, c[0x0][0x28c] ;  /* 0x0000a30000047ab9 */ /* 0x000fe20000000800 */
[----:B------:R-:W-:Y:S01]  /*1500*/  ULEA UR5, UR5, UR6, 0xd ;  /* 0x0000000605057291 */ /* 0x000fe2000f8e683f */
[----:B------:R-:W-:-:S03]  /*1510*/  ISETP.LT.AND P0, PT, RZ, UR4, PT ;  /* 0x00000004ff007c0c */ /* 0x000fc6000bf01270 */
[----:B------:R-:W-:-:S04]  /*1520*/  UIADD3 UR5, UR5, 0x100, URZ ;  /* 0x0000010005057890 */ /* 0x000fc8000fffe03f */
[----:B------:R-:W-:-:S04]  /*1530*/  USHF.R.U32.HI UR5, URZ, 0x4, UR5 ;  /* 0x000000043f057899 */ /* 0x000fc80008011605 */
[----:B------:R-:W-:-:S04]  /*1540*/  ULOP3.LUT UR5, UR5, 0x3fff, URZ, 0xc0, !UPT ;  /* 0x00003fff05057892 */ /* 0x000fc8000f8ec03f */
[----:B------:R-:W-:Y:S01]  /*1550*/  ULOP3.LUT UR45, UR5, 0x10000, URZ, 0xfc, !UPT ;  /* 0x00010000052d7892 */ /* 0x000fe2000f8efc3f */
[----:B----4-:R-:W-:Y:S11]  /*1560*/  @P0 BRA `(.L_x_17) ;  /* 0x0000000000400947 */ /* 0x010ff60003800000 */
[----:B------:R-:W-:Y:S01]  /*1570*/  MOV R0, 0x0 ;  /* 0x0000000000007802 */ /* 0x000fe20000000f00 */
[----:B------:R-:W-:Y:S01]  /*1580*/  ULDC.64 UR4, c[0x4][0x68] ;  /* 0x01001a0000047ab9 */ /* 0x000fe20000000a00 */
[----:B------:R-:W-:Y:S01]  /*1590*/  ULDC.64 UR6, c[0x4][0x8] ;  /* 0x0100020000067ab9 */ /* 0x000fe20000000a00 */
[----:B------:R-:W-:Y:S01]  /*15a0*/  IMAD.U32 R4, RZ, RZ, UR4 ;  /* 0x00000004ff047e24 */ /* 0x000fe2000f8e00ff */
[----:B------:R0:W1:Y:S01]  /*15b0*/  LDC.64 R14, c[0x4][R0] ;  /* 0x01000000000e7b82 */ /* 0x0000620000000a00 */
[----:B------:R-:W-:Y:S01]  /*15c0*/  IMAD.U32 R5, RZ, RZ, UR5 ;  /* 0x00000005ff057e24 */ /* 0x000fe2000f8e00ff */
[----:B------:R-:W-:Y:S01]  /*15d0*/  ULDC.64 UR4, c[0x4][0x70] ;  /* 0x01001c0000047ab9 */ /* 0x000fe20000000a00 */
[----:B------:R-:W-:Y:S02]  /*15e0*/  IMAD.U32 R10, RZ, RZ, UR6 ;  /* 0x00000006ff0a7e24 */ /* 0x000fe4000f8e00ff */
[----:B------:R-:W-:Y:S02]  /*15f0*/  IMAD.U32 R6, RZ, RZ, UR4 ;  /* 0x00000004ff067e24 */ /* 0x000fe4000f8e00ff */
[----:B------:R-:W-:-:S02]  /*1600*/  IMAD.U32 R7, RZ, RZ, UR5 ;  /* 0x00000005ff077e24 */ /* 0x000fc4000f8e00ff */
[----:B------:R-:W-:Y:S02]  /*1610*/  IMAD.U32 R11, RZ, RZ, UR7 ;  /* 0x00000007ff0b7e24 */ /* 0x000fe4000f8e00ff */
[----:B------:R-:W-:Y:S02]  /*1620*/  IMAD.MOV.U32 R8, RZ, RZ, 0x1e1 ;  /* 0x000001e1ff087424 */ /* 0x000fe400078e00ff */
[----:B------:R-:W-:Y:S02]  /*1630*/  IMAD.MOV.U32 R12, RZ, RZ, 0x1 ;  /* 0x00000001ff0c7424 */ /* 0x000fe400078e00ff */
[----:B0-----:R-:W-:-:S07]  /*1640*/  IMAD.MOV.U32 R13, RZ, RZ, RZ ;  /* 0x000000ffff0d7224 */ /* 0x001fce00078e00ff */
[----:B------:R-:W-:-:S07]  /*1650*/  LEPC R20, `(.L_x_17) ;  /* 0x000000001014794e */ /* 0x000fce0000000000 */
[----:B-1---5:R-:W-:Y:S05]  /*1660*/  CALL.ABS.NOINC R14 ;  /* 0x000000000e007343 */ /* 0x022fea0003c00000 */
.L_x_17:
[----:B------:R-:W-:-:S04]  /*1670*/  LOP3.LUT R0, R18, 0x1, RZ, 0xfc, !PT ;  /* 0x0000000112007812 */ /* 0x000fc800078efcff */
[----:B------:R-:W-:-:S13]  /*1680*/  ISETP.NE.AND P0, PT, R0, 0x3, PT ;  /* 0x000000030000780c */ /* 0x000fda0003f05270 */
[----:B------:R-:W-:Y:S05]  /*1690*/  @!P0 BRA `(.L_x_18) ;  /* 0x0000000000048947 */ /* 0x000fea0003800000 */
[----:B------:R-:W-:Y:S01]  /*16a0*/  BPT.TRAP 0x1 ;  /* 0x000000040000795c */ /* 0x000fe20000300000 */
.L_x_18:
[----:B------:R-:W0:Y:S01]  /*16b0*/  S2UR UR5, SR_CgaCtaId ;  /* 0x00000000000579c3 */ /* 0x000e220000008800 */
[----:B------:R-:W-:Y:S01]  /*16c0*/  UMOV UR4, 0x400 ;  /* 0x0000040000047882 */ /* 0x000fe20000000000 */
[----:B------:R-:W-:Y:S02]  /*16d0*/  IMAD.U32 R0, RZ, RZ, UR40 ;  /* 0x00000028ff007e24 */ /* 0x000fe4000f8e00ff */
[----:B------:R-:W-:-:S03]  /*16e0*/  IMAD.U32 R3, RZ, RZ, UR41 ;  /* 0x00000029ff037e24 */ /* 0x000fc6000f8e00ff */
[----:B------:R-:W-:Y:S01]  /*16f0*/  SHF.L.U32 R0, R0, 0x1f, RZ ;  /* 0x0000001f00007819 */ /* 0x000fe200000006ff */
[----:B0-----:R-:W-:-:S06]  /*1700*/  ULEA UR4, UR5, UR4, 0x18 ;  /* 0x0000000405047291 */ /* 0x001fcc000f8ec03f */
[----:B------:R-:W-:-:S04]  /*1710*/  IMAD.U32 R6, RZ, RZ, UR4 ;  /* 0x00000004ff067e24 */ /* 0x000fc8000f8e00ff */
[----:B------:R-:W-:-:S04]  /*1720*/  IMAD R3, R3, 0x8, R6 ;  /* 0x0000000803037824 */ /* 0x000fc800078e0206 */
[----:B------:R0:W1:Y:S01]  /*1730*/  SYNCS.PHASECHK.TRANS64.TRYWAIT P1, [R3+URZ], R0 ;  /* 0x00000000030075a7 */ /* 0x000062000802017f */
[----:B------:R-:W-:Y:S05]  /*1740*/  @!P0 BRA `(.L_x_19) ;  /* 0x0000000000048947 */ /* 0x000fea0003800000 */
[----:B------:R-:W-:Y:S01]  /*1750*/  BPT.TRAP 0x1 ;  /* 0x000000040000795c */ /* 0x000fe20000300000 */
.L_x_19:
[----:B------:R-:W-:-:S05]  /*1760*/  IMAD.U32 R4, RZ, RZ, UR44 ;  /* 0x0000002cff047e24 */ /* 0x000fca000f8e00ff */
[----:B------:R-:W-:Y:S01]  /*1770*/  ISETP.GE.AND P2, PT, R4, 0x1, PT ;  /* 0x000000010400780c */ /* 0x000fe20003f46270 */
[----:B-1----:R-:W-:-:S12]  /*1780*/  @P1 BRA `(.L_x_20) ;  /* 0x0000000000081947 */ /* 0x002fd80003800000 */
[----:B------:R-:W1:Y:S02]  /*1790*/  SYNCS.PHASECHK.TRANS64.TRYWAIT P1, [R3+URZ], R0 ;  /* 0x00000000030075a7 */ /* 0x000e64000802017f */
[----:B-1----:R-:W-:Y:S05]  /*17a0*/  @!P1 BRA `(.L_x_21) ;  /* 0x0000005800509947 */ /* 0x002fea0003800000 */
.L_x_20:
[----:B------:R-:W-:Y:S05]  /*17b0*/  WARPSYNC.ALL ;  /* 0x0000000000007948 */ /* 0x000fea0003800000 */
[----:B------:R-:W-:Y:S01]  /*17c0*/  R2UR UR4, R6 ;  /* 0x00000000060472ca */ /* 0x000fe200000e0000 */
[----:B------:R-:W-:Y:S01]  /*17d0*/  ULEA UR5, UR41, UR45, 0xa ;  /* 0x0000002d29057291 */ /* 0x000fe2000f8e503f */
[----:B------:R-:W-:Y:S01]  /*17e0*/  WARPGROUP.ARRIVE ;  /* 0x00000000000079c5 */ /* 0x000fe20000000000 */
[----:B------:R-:W-:Y:S01]  /*17f0*/  UMOV UR9, 0x40000040 ;  /* 0x4000004000097882 */ /* 0x000fe20000000000 */
[----:B------:R-:W-:-:S04]  /*1800*/  UMOV UR11, 0x40000040 ;  /* 0x40000040000b7882 */ /* 0x000fc80000000000 */
[----:B------:R-:W-:-:S05]  /*1810*/  UMOV UR8, UR5 ;  /* 0x0000000500087c82 */ /* 0x000fca0008000000 */
[----:B------:R-:W-:-:S04]  /*1820*/  UIADD3 UR4, UR4, 0x14100, URZ ;  /* 0x0001410004047890 */ /* 0x000fc8000fffe03f */
[----:B------:R-:W-:-:S04]  /*1830*/  USHF.R.U32.HI UR4, URZ, 0x4, UR4 ;  /* 0x000000043f047899 */ /* 0x000fc80008011604 */
[----:B------:R-:W-:-:S04]  /*1840*/  ULOP3.LUT UR4, UR4, 0x3fff, URZ, 0xc0, !UPT ;  /* 0x00003fff04047892 */ /* 0x000fc8000f8ec03f */
[----:B------:R-:W-:-:S04]  /*1850*/  ULOP3.LUT UR4, UR4, 0x10000, URZ, 0xfc, !UPT ;  /* 0x0001000004047892 */ /* 0x000fc8000f8efc3f */
[----:B------:R-:W-:-:S07]  /*1860*/  ULEA UR6, UR41, UR4, 0xa ;  /* 0x0000000429067291 */ /* 0x000fce000f8e503f */
[----:B------:R-:W-:Y:S02]  /*1870*/  UMOV UR10, UR6 ;  /* 0x00000006000a7c82 */ /* 0x000fe40008000000 */
[----:B------:R-:W-:Y:S01]  /*1880*/  IGMMA.64x128x32.S8.S8 R24, gdesc[UR8], RZ, !UPT, gsb0 ;  /* 0x03600000081879f1 */ /* 0x000fe2000c0410ff */
[----:B------:R-:W-:Y:S02]  /*1890*/  UIADD3 UR8, UR5, 0x2, URZ ;  /* 0x0000000205087890 */ /* 0x000fe4000fffe03f */
[----:B------:R-:W-:Y:S01]  /*18a0*/  UIADD3 UR10, UR6, 0x2, URZ ;  /* 0x00000002060a7890 */ /* 0x000fe2000fffe03f */
[----:B------:R-:W-:Y:S01]  /*18b0*/  UMOV UR9, 0x40000040 ;  /* 0x4000004000097882 */ /* 0x000fe20000000000 */
[----:B------:R-:W-:Y:S01]  /*18c0*/  UMOV UR11, 0x40000040 ;  /* 0x40000040000b7882 */ /* 0x000fe20000000000 */
[----:B------:R-:W-:Y:S02]  /*18d0*/  WARPGROUP.DEPBAR.LE gsb0, 0x0 ;  /* 0x00008000000079c5 */ /* 0x000fe40000010000 */
[----:B------:R-:W-:-:S06]  /*18e0*/  WARPGROUP.ARRIVE ;  /* 0x00000000000079c5 */ /* 0x000fcc0000000000 */
[----:B------:R-:W-:Y:S01]  /*18f0*/  IGMMA.64x128x32.S8.S8 R24, gdesc[UR8], R24, gsb0 ;  /* 0x03600000081879f1 */ /* 0x000fe20008041018 */
        /* <DEDUP_REMOVED lines=13> */
[----:B------:R-:W-:Y:S03]  /*19d0*/  IGMMA.64x128x32.S8.S8 R24, gdesc[UR8], R24, gsb0 ;  /* 0x03600000081879f1 */ /* 0x000fe60008041018 */
[----:B------:R-:W-:Y:S02]  /*19e0*/  WARPGROUP.DEPBAR.LE gsb0, 0x0 ;  /* 0x00008000000079c5 */ /* 0x000fe40000010000 */
[----:B------:R-:W-:Y:S05]  /*19f0*/  @!P2 BRA `(.L_x_22) ;  /* 0x000000040028a947 */ /* 0x000fea0003800000 */
[----:B------:R-:W-:Y:S01]  /*1a00*/  UIADD3 UR5, UR41, 0x1, URZ ;  /* 0x0000000129057890 */ /* 0x000fe2000fffe03f */
[----:B01----:R-:W-:Y:S02]  /*1a10*/  IMAD.U32 R0, RZ, RZ, UR44 ;  /* 0x0000002cff007e24 */ /* 0x003fe4000f8e00ff */
[----:B------:R-:W-:Y:S01]  /*1a20*/  IMAD.U32 R3, RZ, RZ, UR41 ;  /* 0x00000029ff037e24 */ /* 0x000fe2000f8e00ff */
[----:B------:R-:W-:-:S04]  /*1a30*/  UISETP.NE.AND UP0, UPT, UR5, 0x5, UPT ;  /* 0x000000050500788c */ /* 0x000fc8000bf05270 */
[----:B------:R-:W-:Y:S02]  /*1a40*/  USEL UR6, URZ, 0x1, UP0 ;  /* 0x000000013f067887 */ /* 0x000fe40008000000 */
[----:B------:R-:W-:Y:S02]  /*1a50*/  USEL UR5, UR5, URZ, UP0 ;  /* 0x0000003f05057287 */ /* 0x000fe40008000000 */
[----:B------:R-:W-:-:S06]  /*1a60*/  ULOP3.LUT UR6, UR40, UR6, URZ, 0x3c, !UPT ;  /* 0x0000000628067292 */ /* 0x000fcc000f8e3c3f */
[----:B------:R-:W-:-:S07]  /*1a70*/  IMAD.U32 R7, RZ, RZ, UR6 ;  /* 0x00000006ff077e24 */ /* 0x000fce000f8e00ff */
.L_x_29:
[----:B------:R-:W-:Y:S05]  /*1a80*/  @!P0 BRA `(.L_x_23) ;  /* 0x0000000000048947 */ /* 0x000fea0003800000 */
[----:B------:R-:W-:Y:S01]  /*1a90*/  BPT.TRAP 0x1 ;  /* 0x000000040000795c */ /* 0x000fe20000300000 */
.L_x_23:
[----:B------:R-:W0:Y:S01]  /*1aa0*/  S2UR UR7, SR_CgaCtaId ;  /* 0x00000000000779c3 */ /* 0x000e220000008800 */
[----:B------:R-:W-:Y:S01]  /*1ab0*/  UMOV UR6, 0x400 ;  /* 0x0000040000067882 */ /* 0x000fe20000000000 */
[----:B------:R-:W-:Y:S01]  /*1ac0*/  IMAD.U32 R5, RZ, RZ, UR5 ;  /* 0x00000005ff057e24 */ /* 0x000fe2000f8e00ff */
[----:B------:R-:W-:Y:S01]  /*1ad0*/  SHF.L.U32 R4, R7, 0x1f, RZ ;  /* 0x0000001f07047819 */ /* 0x000fe200000006ff */
[----:B0-----:R-:W-:-:S06]  /*1ae0*/  ULEA UR6, UR7, UR6, 0x18 ;  /* 0x0000000607067291 */ /* 0x001fcc000f8ec03f */
[----:B------:R-:W-:-:S04]  /*1af0*/  IMAD.U32 R6, RZ, RZ, UR6 ;  /* 0x00000006ff067e24 */ /* 0x000fc8000f8e00ff */
[----:B------:R-:W-:-:S04]  /*1b00*/  IMAD R5, R5, 0x8, R6 ;  /* 0x0000000805057824 */ /* 0x000fc800078e0206 */
[----:B------:R0:W1:Y:S01]  /*1b10*/  SYNCS.PHASECHK.TRANS64.TRYWAIT P1, [R5+URZ], R4 ;  /* 0x00000004050075a7 */ /* 0x000062000802017f */
[----:B------:R-:W-:Y:S05]  /*1b20*/  @!P0 BRA `(.L_x_24) ;  /* 0x0000000000048947 */ /* 0x000fea0003800000 */
[----:B------:R-:W-:Y:S01]  /*1b30*/  BPT.TRAP 0x1 ;  /* 0x000000040000795c */ /* 0x000fe20000300000 */
.L_x_24:
[----:B-1----:R-:W-:Y:S05]  /*1b40*/  @P1 BRA `(.L_x_25) ;  /* 0x0000000000081947 */ /* 0x002fea0003800000 */
[----:B------:R-:W1:Y:S02]  /*1b50*/  SYNCS.PHASECHK.TRANS64.TRYWAIT P1, [R5+URZ], R4 ;  /* 0x00000004050075a7 */ /* 0x000e64000802017f */
[----:B-1----:R-:W-:Y:S05]  /*1b60*/  @!P1 BRA `(.L_x_26) ;  /* 0x0000005400749947 */ /* 0x002fea0003800000 */
.L_x_25:
[----:B------:R-:W-:Y:S01]  /*1b70*/  ULEA UR6, UR5, UR45, 0xa ;  /* 0x0000002d05067291 */ /* 0x000fe2000f8e503f */
[----:B------:R-:W-:Y:S01]  /*1b80*/  WARPGROUP.ARRIVE ;  /* 0x00000000000079c5 */ /* 0x000fe20000000000 */
[----:B------:R-:W-:Y:S01]  /*1b90*/  ULEA UR7, UR5, UR4, 0xa ;  /* 0x0000000405077291 */ /* 0x000fe2000f8e503f */
[----:B------:R-:W-:Y:S01]  /*1ba0*/  UMOV UR9, 0x40000040 ;  /* 0x4000004000097882 */ /* 0x000fe20000000000 */
[----:B------:R-:W-:-:S03]  /*1bb0*/  UMOV UR11, 0x40000040 ;  /* 0x40000040000b7882 */ /* 0x000fc60000000000 */
[----:B------:R-:W-:Y:S02]  /*1bc0*/  UMOV UR8, UR6 ;  /* 0x0000000600087c82 */ /* 0x000fe40008000000 */
[----:B------:R-:W-:Y:S02]  /*1bd0*/  UMOV UR10, UR7 ;  /* 0x00000007000a7c82 */ /* 0x000fe40008000000 */
[----:B------:R-:W-:Y:S01]  /*1be0*/  IGMMA.64x128x32.S8.S8 R24, gdesc[UR8], R24, gsb0 ;  /* 0x03600000081879f1 */ /* 0x000fe20008041018 */
[----:B------:R-:W-:Y:S02]  /*1bf0*/  UIADD3 UR8, UR6, 0x2, URZ ;  /* 0x0000000206087890 */ /* 0x000fe4000fffe03f */
[----:B------:R-:W-:Y:S01]  /*1c00*/  UIADD3 UR10, UR7, 0x2, URZ ;  /* 0x00000002070a7890 */ /* 0x000fe2000fffe03f */
[----:B------:R-:W-:Y:S01]  /*1c10*/  UMOV UR9, 0x40000040 ;  /* 0x4000004000097882 */ /* 0x000fe20000000000 */
[----:B------:R-:W-:Y:S01]  /*1c20*/  UMOV UR11, 0x40000040 ;  /* 0x40000040000b7882 */ /* 0x000fe20000000000 */
[----:B------:R-:W-:-:S02]  /*1c30*/  WARPGROUP.DEPBAR.LE gsb0, 0x0 ;  /* 0x00008000000079c5 */ /* 0x000fc40000010000 */
        /* <DEDUP_REMOVED lines=18> */
[----:B------:R-:W-:Y:S01]  /*1d60*/  BPT.TRAP 0x1 ;  /* 0x000000040000795c */ /* 0x000fe20000300000 */
.L_x_27:
[----:B------:R-:W-:-:S13]  /*1d70*/  ISETP.NE.AND P1, PT, R22, RZ, PT ;  /* 0x000000ff1600720c */ /* 0x000fda0003f25270 */
[----:B01----:R-:W-:-:S04]  /*1d80*/  @P1 IMAD R4, R3, 0x8, R6 ;  /* 0x0000000803041824 */ /* 0x003fc800078e0206 */
[----:B------:R-:W-:-:S05]  /*1d90*/  @P1 VIADD R4, R4, 0x28 ;  /* 0x0000002804041836 */ /* 0x000fca0000000000 */
[----:B------:R-:W-:-:S04]  /*1da0*/  @P1 PRMT R4, R19, 0x654, R4 ;  /* 0x0000065413041816 */ /* 0x000fc80000000004 */
[----:B------:R0:W-:Y:S01]  /*1db0*/  @P1 SYNCS.ARRIVE.TRANS64.RED.A1T0 RZ, [R4+URZ], RZ ;  /* 0x000000ff04ff19a7 */ /* 0x0001e2000810043f */
[----:B------:R-:W-:-:S13]  /*1dc0*/  ISETP.GT.U32.AND P1, PT, R18, 0x1, PT ;  /* 0x000000011200780c */ /* 0x000fda0003f24070 */
[----:B0-----:R-:W-:Y:S05]  /*1dd0*/  @P1 BRA `(.L_x_28) ;  /* 0x0000000000041947 */ /* 0x001fea0003800000 */
[----:B------:R-:W-:Y:S01]  /*1de0*/  BPT.TRAP 0x1 ;  /* 0x000000040000795c */ /* 0x000fe20000300000 */
.L_x_28:
[----:B------:R-:W-:Y:S01]  /*1df0*/  UIADD3 UR5, UR5, 0x1, URZ ;  /* 0x0000000105057890 */ /* 0x000fe2000fffe03f */
[C---:B------:R-:W-:Y:S01]  /*1e00*/  ISETP.GT.AND P2, PT, R0.reuse, 0x1, PT ;  /* 0x000000010000780c */ /* 0x040fe20003f44270 */
[----:B------:R-:W-:Y:S02]  /*1e10*/  VIADD R3, R3, 0x1 ;  /* 0x0000000103037836 */ /* 0x000fe40000000000 */
[----:B------:R-:W-:Y:S01]  /*1e20*/  UISETP.NE.AND UP0, UPT, UR5, 0x5, UPT ;  /* 0x000000050500788c */ /* 0x000fe2000bf05270 */
[----:B------:R-:W-:Y:S02]  /*1e30*/  VIADD R0, R0, 0xffffffff ;  /* 0xffffffff00007836 */ /* 0x000fe40000000000 */
[C---:B------:R-:W-:Y:S01]  /*1e40*/  ISETP.NE.AND P1, PT, R3.reuse, 0x5, PT ;  /* 0x000000050300780c */ /* 0x040fe20003f25270 */
[----:B------:R-:W-:Y:S02]  /*1e50*/  USEL UR6, URZ, 0x1, UP0 ;  /* 0x000000013f067887 */ /* 0x000fe40008000000 */
[----:B------:R-:W-:Y:S01]  /*1e60*/  USEL UR5, UR5, URZ, UP0 ;  /* 0x0000003f05057287 */ /* 0x000fe20008000000 */
[----:B------:R-:W-:-:S03]  /*1e70*/  SEL R3, R3, RZ, P1 ;  /* 0x000000ff03037207 */ /* 0x000fc60000800000 */
[----:B------:R-:W-:Y:S01]  /*1e80*/  LOP3.LUT R7, R7, UR6, RZ, 0x3c, !PT ;  /* 0x0000000607077c12 */ /* 0x000fe2000f8e3cff */
[----:B------:R-:W-:Y:S07]  /*1e90*/  @P2 BRA `(.L_x_29) ;  /* 0xfffffff800f82947 */ /* 0x000fee000383ffff */
.L_x_22:
[----:B01----:R-:W0:Y:S02]  /*1ea0*/  LDC R0, c[0x0][0x28c] ;  /* 0x0000a300ff007b82 */ /* 0x003e240000000800 */
[----:B0-----:R-:W-:-:S13]  /*1eb0*/  ISETP.GE.AND P1, PT, R0, 0x1, PT ;  /* 0x000000010000780c */ /* 0x001fda0003f26270 */
[----:B------:R-:W-:Y:S05]  /*1ec0*/  @!P1 BRA `(.L_x_30) ;  /* 0x0000000000449947 */ /* 0x000fea0003800000 */
[----:B------:R-:W-:Y:S05]  /*1ed0*/  @!P0 BRA `(.L_x_31) ;  /* 0x0000000000048947 */ /* 0x000fea0003800000 */
[----:B------:R-:W-:Y:S01]  /*1ee0*/  BPT.TRAP 0x1 ;  /* 0x000000040000795c */ /* 0x000fe20000300000 */
.L_x_31:
[----:B------:R-:W-:-:S13]  /*1ef0*/  ISETP.NE.AND P0, PT, R22, RZ, PT ;  /* 0x000000ff1600720c */ /* 0x000fda0003f05270 */
[----:B------:R-:W-:-:S05]  /*1f00*/  VOTEU.ANY UP0, P0 ;  /* 0x00000000003f7886 */ /* 0x000fca0000000100 */
[----:B------:R-:W-:-:S06]  /*1f10*/  @UP0 UIADD3 UR4, UR44, UR41, URZ ;  /* 0x000000292c040290 */ /* 0x000fcc000fffe03f */
[----:B------:R-:W-:Y:S02]  /*1f20*/  IMAD.U32 R4, RZ, RZ, UR4 ;  /* 0x00000004ff047e24 */ /* 0x000fe4000f8e00ff */
[----:B------:R-:W-:Y:S02]  /*1f30*/  IMAD.U32 R3, RZ, RZ, UR4 ;  /* 0x00000004ff037e24 */ /* 0x000fe4000f8e00ff */
[----:B------:R-:W-:-:S05]  /*1f40*/  @P0 IMAD.WIDE.U32 R4, R4, -0x33333333, RZ ;  /* 0xcccccccd04040825 */ /* 0x000fca00078e00ff */
[----:B------:R-:W-:-:S05]  /*1f50*/  @P0 SHF.R.U32.HI R0, RZ, 0x2, R5 ;  /* 0x00000002ff000819 */ /* 0x000fca0000011605 */
[----:B------:R-:W-:-:S04]  /*1f60*/  @P0 IMAD R0, R0, -0x5, R3 ;  /* 0xfffffffb00000824 */ /* 0x000fc800078e0203 */
[----:B------:R-:W-:-:S04]  /*1f70*/  @P0 IMAD R0, R0, 0x8, R6 ;  /* 0x0000000800000824 */ /* 0x000fc800078e0206 */
[----:B------:R-:W-:-:S05]  /*1f80*/  @P0 VIADD R0, R0, 0x28 ;  /* 0x0000002800000836 */ /* 0x000fca0000000000 */
[----:B------:R-:W-:-:S04]  /*1f90*/  @P0 PRMT R0, R19, 0x654, R0 ;  /* 0x0000065413000816 */ /* 0x000fc80000000000 */
[----:B------:R0:W-:Y:S01]  /*1fa0*/  @P0 SYNCS.ARRIVE.TRANS64.RED.A1T0 RZ, [R0+URZ], RZ ;  /* 0x000000ff00ff09a7 */ /* 0x0001e2000810043f */
[----:B------:R-:W-:-:S13]  /*1fb0*/  ISETP.GT.U32.AND P0, PT, R18, 0x1, PT ;  /* 0x000000011200780c */ /* 0x000fda0003f04070 */
[----:B0-----:R-:W-:Y:S05]  /*1fc0*/  @P0 BRA `(.L_x_30) ;  /* 0x0000000000040947 */ /* 0x001fea0003800000 */
[----:B------:R-:W-:Y:S01]  /*1fd0*/  BPT.TRAP 0x1 ;  /* 0x000000040000795c */ /* 0x000fe20000300000 */
.L_x_30:
[----:B------:R-:W-:Y:S01]  /*1fe0*/  UISETP.GE.U32.AND UP1, UPT, UR43, 0x5, UPT ;  /* 0x000000052b00788c */ /* 0x000fe2000bf26070 */
[----:B------:R-:W-:Y:S01]  /*1ff0*/  IMAD.SHL.U32 R3, R100, 0x80, RZ ;  /* 0x0000008064037824 */ /* 0x000fe200078e00ff */
[----:B------:R-:W-:Y:S01]  /*2000*/  UIADD3 UR41, UR43, UR41, URZ ;  /* 0x000000292b297290 */ /* 0x000fe2000fffe03f */
[----:B------:R-:W-:Y:S01]  /*2010*/  IMAD.SHL.U32 R11, R101, 0x80, RZ ;  /* 0x00000080650b7824 */ /* 0x000fe200078e00ff */
[----:B------:R-:W-:Y:S01]  /*2020*/  ULDC UR7, c[0x0][0x288] ;  /* 0x0000a20000077ab9 */ /* 0x000fe20000000800 */
[----:B------:R-:W-:Y:S01]  /*2030*/  IMAD.MOV.U32 R0, RZ, RZ, -0x1 ;  /* 0xffffffffff007424 */ /* 0x000fe200078e00ff */
[----:B------:R-:W-:Y:S01]  /*2040*/  UISETP.GT.U32.AND UP0, UPT, UR41, 0x4, UPT ;  /* 0x000000042900788c */ /* 0x000fe2000bf04070 */
[----:B------:R-:W-:-:S03]  /*2050*/  ISETP.GE.AND P0, PT, R3, UR7, PT ;  /* 0x0000000703007c0c */ /* 0x000fc6000bf06270 */
[----:B------:R-:W-:Y:S02]  /*2060*/  UISETP.LT.U32.AND UP0, UPT, UR43, 0x5, UP0 ;  /* 0x000000052b00788c */ /* 0x000fe40008701070 */
[----:B------:R-:W-:Y:S02]  /*2070*/  @UP1 UIMAD.WIDE.U32 UR4, UR41, -0x33333333, URZ ;  /* 0xcccccccd290418a5 */ /* 0x000fe4000f8e003f */
[----:B------:R-:W-:Y:S02]  /*2080*/  USEL UR6, URZ, 0x1, !UP0 ;  /* 0x000000013f067887 */ /* 0x000fe4000c000000 */
[----:B------:R-:W-:Y:S02]  /*2090*/  @UP1 USHF.R.U32.HI UR4, URZ, 0x2, UR5 ;  /* 0x000000023f041899 */ /* 0x000fe40008011605 */
[----:B------:R-:W-:Y:S01]  /*20a0*/  ULOP3.LUT UR40, UR40, UR6, URZ, 0x3c, !UPT ;  /* 0x0000000628287292 */ /* 0x000fe2000f8e3c3f */
[----:B------:R-:W-:Y:S02]  /*20b0*/  ULDC UR5, c[0x0][0x284] ;  /* 0x0000a10000057ab9 */ /* 0x000fe40000000800 */
[----:B------:R-:W-:Y:S01]  /*20c0*/  ISETP.GE.OR P0, PT, R11, UR5, P0 ;  /* 0x000000050b007c0c */ /* 0x000fe20008706670 */
[----:B------:R-:W-:-:S12]  /*20d0*/  @UP1 ULOP3.LUT UR40, UR40, 0x1, UR4, 0x78, !UPT ;  /* 0x0000000128281892 */ /* 0x000fd8000f8e7804 */
[----:B------:R-:W-:Y:S05]  /*20e0*/  @P0 BRA `(.L_x_32) ;  /* 0x0000003000c80947 */ /* 0x000fea0003800000 */
[----:B------:R-:W0:Y:S01]  /*20f0*/  LDC.64 R12, c[0x0][0x5c8] ;  /* 0x00017200ff0c7b82 */ /* 0x000e220000000a00 */
[----:B------:R-:W-:Y:S01]  /*2100*/  SHF.R.S32.HI R10, RZ, 0x1f, R23 ;  /* 0x0000001fff0a7819 */ /* 0x000fe20000011417 */
[----:B------:R-:W-:Y:S01]  /*2110*/  ULDC.64 UR4, c[0x0][0x5d0] ;  /* 0x0001740000047ab9 */ /* 0x000fe20000000a00 */
[----:B------:R-:W-:Y:S01]  /*2120*/  LOP3.LUT R8, R3, 0x6, R94, 0xf8, !PT ;  /* 0x0000000603087812 */ /* 0x000fe200078ef85e */
[----:B------:R-:W-:Y:S01]  /*2130*/  IMAD.WIDE R14, R101, 0x80, R88 ;  /* 0x00000080650e7825 */ /* 0x000fe200078e0258 */
[----:B------:R-:W-:Y:S02]  /*2140*/  BSSY B0, `(.L_x_32) ;  /* 0x000032c000007945 */ /* 0x000fe40003800000 */
[----:B------:R-:W-:Y:S01]  /*2150*/  SHF.R.S32.HI R9, RZ, 0x1f, R8 ;  /* 0x0000001fff097819 */ /* 0x000fe20000011408 */
[----:B------:R-:W-:Y:S02]  /*2160*/  IMAD R4, R10, UR4, RZ ;  /* 0x000000040a047c24 */ /* 0x000fe4000f8e02ff */
[----:B------:R-:W-:-:S02]  /*2170*/  IMAD.IADD R101, R98, 0x1, -R11 ;  /* 0x0000000162657824 */ /* 0x000fc400078e0a0b */
[C---:B------:R-:W-:Y:S02]  /*2180*/  IMAD R7, R23.reuse, UR5, R4 ;  /* 0x0000000517077c24 */ /* 0x040fe4000f8e0204 */
[----:B------:R-:W-:Y:S01]  /*2190*/  IMAD.WIDE.U32 R4, R23, UR4, R8 ;  /* 0x0000000417047c25 */ /* 0x000fe2000f8e0008 */
[----:B------:R-:W-:-:S03]  /*21a0*/  ULDC.64 UR4, c[0x0][0x5c0] ;  /* 0x0001700000047ab9 */ /* 0x000fc60000000a00 */
[----:B------:R-:W-:Y:S02]  /*21b0*/  IMAD.IADD R5, R5, 0x1, R7 ;  /* 0x0000000105057824 */ /* 0x000fe400078e0207 */
[----:B------:R-:W-:Y:S02]  /*21c0*/  IMAD.IADD R3, R92, 0x1, -R3 ;  /* 0x000000015c037824 */ /* 0x000fe400078e0a03 */
[-C--:B0-----:R-:W-:Y:S02]  /*21d0*/  IMAD R6, R15, R12.reuse, RZ ;  /* 0x0000000c0f067224 */ /* 0x081fe400078e02ff */
[----:B------:R-:W-:-:S04]  /*21e0*/  IMAD.WIDE.U32 R4, R14, R12, R4 ;  /* 0x0000000c0e047225 */ /* 0x000fc800078e0004 */
[----:B------:R-:W-:Y:S01]  /*21f0*/  IMAD R7, R14, R13, R6 ;  /* 0x0000000d0e077224 */ /* 0x000fe200078e0206 */
[----:B------:R-:W-:-:S04]  /*2200*/  IADD3 R4, P0, R4, UR4, RZ ;  /* 0x0000000404047c10 */ /* 0x000fc8000ff1e0ff */
[----:B------:R-:W-:Y:S02]  /*2210*/  IADD3.X R5, R5, UR5, R7, P0, !PT ;  /* 0x0000000505057c10 */ /* 0x000fe400087fe407 */
[----:B-----5:R-:W-:Y:S02]  /*2220*/  ISETP.NE.AND P0, PT, R91, RZ, PT ;  /* 0x000000ff5b00720c */ /* 0x020fe40003f05270 */
[----:B------:R-:W-:-:S04]  /*2230*/  LEA R6, P1, R12, R4, 0x3 ;  /* 0x000000040c067211 */ /* 0x000fc800078218ff */
[----:B------:R-:W-:-:S07]  /*2240*/  LEA.HI.X R7, R12, R5, R13, 0x3, P1 ;  /* 0x000000050c077211 */ /* 0x000fce00008f1c0d */
[----:B------:R-:W-:Y:S05]  /*2250*/  @!P0 BRA `(.L_x_33) ;  /* 0x0000002400608947 */ /* 0x000fea0003800000 */
[----:B------:R-:W0:Y:S01]  /*2260*/  LDC.64 R102, c[0x0][0x5b0] ;  /* 0x00016c00ff667b82 */ /* 0x000e220000000a00 */
[----:B------:R-:W-:Y:S01]  /*2270*/  ULDC.64 UR4, c[0x0][0x5b8] ;  /* 0x00016e0000047ab9 */ /* 0x000fe20000000a00 */
[----:B------:R-:W-:Y:S01]  /*2280*/  ISETP.GE.AND P1, PT, R101, 0x1, PT ;  /* 0x000000016500780c */ /* 0x000fe20003f26270 */
[----:B------:R-:W-:Y:S01]  /*2290*/  IMAD R10, R10, UR4, RZ ;  /* 0x000000040a0a7c24 */ /* 0x000fe2000f8e02ff */
[----:B------:R-:W-:Y:S01]  /*22a0*/  BSSY B1, `(.L_x_34) ;  /* 0x000000e000017945 */ /* 0x000fe20003800000 */
[----:B------:R-:W-:Y:S01]  /*22b0*/  IMAD.WIDE.U32 R20, R23, UR4, R8 ;  /* 0x0000000417147c25 */ /* 0x000fe2000f8e0008 */
[----:B------:R-:W-:Y:S02]  /*22c0*/  ISETP.LT.OR P5, PT, R3, 0x1, !P1 ;  /* 0x000000010300780c */ /* 0x000fe40004fa1670 */
[----:B------:R-:W1:Y:S01]  /*22d0*/  LDC.64 R104, c[0x0][0x5a8] ;  /* 0x00016a00ff687b82 */ /* 0x000e620000000a00 */
[----:B------:R-:W-:Y:S02]  /*22e0*/  IMAD R13, R23, UR5, R10 ;  /* 0x00000005170d7c24 */ /* 0x000fe4000f8e020a */
[----:B------:R-:W-:-:S02]  /*22f0*/  IMAD.MOV.U32 R12, RZ, RZ, R20 ;  /* 0x000000ffff0c7224 */ /* 0x000fc400078e0014 */
[----:B------:R-:W-:Y:S02]  /*2300*/  IMAD.IADD R13, R21, 0x1, R13 ;  /* 0x00000001150d7824 */ /* 0x000fe400078e020d */
[-C--:B0-----:R-:W-:Y:S02]  /*2310*/  IMAD R10, R15, R102.reuse, RZ ;  /* 0x000000660f0a7224 */ /* 0x081fe400078e02ff */
[----:B------:R-:W-:-:S04]  /*2320*/  IMAD.WIDE.U32 R8, R14, R102, R12 ;  /* 0x000000660e087225 */ /* 0x000fc800078e000c */
[----:B------:R-:W-:Y:S01]  /*2330*/  IMAD R23, R14, R103, R10 ;  /* 0x000000670e177224 */ /* 0x000fe200078e020a */
[----:B-1----:R-:W-:-:S04]  /*2340*/  IADD3 R8, P0, R8, R104, RZ ;  /* 0x0000006808087210 */ /* 0x002fc80007f1e0ff */
[----:B------:R-:W-:Y:S01]  /*2350*/  IADD3.X R9, R105, R9, R23, P0, !PT ;  /* 0x0000000969097210 */ /* 0x000fe200007fe417 */
[----:B------:R-:W-:Y:S08]  /*2360*/  @P5 BRA `(.L_x_35) ;  /* 0x0000000000045947 */ /* 0x000ff00003800000 */
[----:B------:R0:W5:Y:S02]  /*2370*/  LDG.E.U8 R99, desc[UR38][R8.64] ;  /* 0x0000002608637981 */ /* 0x000164000c1e1100 */
.L_x_35:
[----:B------:R-:W-:Y:S05]  /*2380*/  BSYNC B1 ;  /* 0x0000000000017941 */ /* 0x000fea0003800000 */
.L_x_34:
[----:B-----5:R-:W-:Y:S01]  /*2390*/  LOP3.LUT R15, R99, 0xffff, RZ, 0xc0, !PT ;  /* 0x0000ffff630f7812 */ /* 0x020fe200078ec0ff */
[C---:B------:R-:W-:Y:S01]  /*23a0*/  IMAD.SHL.U32 R10, R102.reuse, 0x8, RZ ;  /* 0x00000008660a7824 */ /* 0x040fe200078e00ff */
[----:B------:R-:W-:Y:S01]  /*23b0*/  ISETP.LT.OR P2, PT, R3, 0x2, !P1 ;  /* 0x000000020300780c */ /* 0x000fe20004f41670 */
[----:B------:R-:W-:Y:S01]  /*23c0*/  BSSY B1, `(.L_x_36) ;  /* 0x000000e000017945 */ /* 0x000fe20003800000 */
[----:B------:R-:W-:Y:S02]  /*23d0*/  PRMT R100, R15, 0x8880, RZ ;  /* 0x000088800f647816 */ /* 0x000fe400000000ff */
[----:B------:R-:W-:Y:S02]  /*23e0*/  SHF.L.U64.HI R11, R102, 0x3, R103 ;  /* 0x00000003660b7819 */ /* 0x000fe40000010267 */
[----:B------:R-:W-:Y:S01]  /*23f0*/  ISETP.GE.AND P0, PT, R101, 0x9, PT ;  /* 0x000000096500780c */ /* 0x000fe20003f06270 */
[----:B------:R-:W-:Y:S02]  /*2400*/  IMAD R15, R100, R91, RZ ;  /* 0x0000005b640f7224 */ /* 0x000fe400078e02ff */
[----:B------:R-:W-:-:S04]  /*2410*/  IMAD.WIDE.U32 R10, R14, R102, R10 ;  /* 0x000000660e0a7225 */ /* 0x000fc800078e000a */
[----:B------:R-:W-:Y:S01]  /*2420*/  @!P5 IMAD R21, R24, R90, R15 ;  /* 0x0000005a1815d224 */ /* 0x000fe200078e020f */
[----:B------:R-:W-:Y:S01]  /*2430*/  IADD3 R10, P3, P4, R20, R104, R10 ;  /* 0x00000068140a7210 */ /* 0x000fe20007c7e00a */
[----:B------:R-:W-:-:S03]  /*2440*/  IMAD.IADD R20, R23, 0x1, R11 ;  /* 0x0000000117147824 */ /* 0x000fc600078e020b */
[----:B------:R1:W-:Y:S01]  /*2450*/  @!P5 STG.E.U8 desc[UR38][R4.64], R21 ;  /* 0x000000150400d986 */ /* 0x0003e2000c101126 */
[----:B------:R-:W-:Y:S08]  /*2460*/  @P2 BRA `(.L_x_37) ;  /* 0x00000000000c2947 */ /* 0x000ff00003800000 */
[----:B------:R-:W2:Y:S02]  /*2470*/  LDG.E.U8 R99, desc[UR38][R8.64+0x1] ;  /* 0x0000012608637981 */ /* 0x000ea4000c1e1100 */
[----:B--2---:R-:W-:-:S05]  /*2480*/  PRMT R14, R99, 0x8880, RZ ;  /* 0x00008880630e7816 */ /* 0x004fca00000000ff */
[----:B------:R-:W-:-:S07]  /*2490*/  IMAD R15, R14, R91, RZ ;  /* 0x0000005b0e0f7224 */ /* 0x000fce00078e02ff */
.L_x_37:
[----:B------:R-:W-:Y:S05]  /*24a0*/  BSYNC B1 ;  /* 0x0000000000017941 */ /* 0x000fea0003800000 */
.L_x_36:
[----:B------:R-:W-:Y:S01]  /*24b0*/  ISETP.LT.OR P5, PT, R3, 0x1, !P0 ;  /* 0x000000010300780c */ /* 0x000fe200047a1670 */
[----:B------:R-:W-:Y:S01]  /*24c0*/  @!P2 IMAD R25, R25, R90, R15 ;  /* 0x0000005a1919a224 */ /* 0x000fe200078e020f */
[----:B------:R-:W-:Y:S01]  /*24d0*/  BSSY B1, `(.L_x_38) ;  /* 0x000000a000017945 */ /* 0x000fe20003800000 */
[----:B------:R-:W-:Y:S02]  /*24e0*/  IADD3.X R11, R13, R105, R20, P3, P4 ;  /* 0x000000690d0b7210 */ /* 0x000fe40001fe8414 */
[C---:B------:R-:W-:Y:S01]  /*24f0*/  ISETP.LT.OR P3, PT, R3.reuse, 0x2, !P0 ;  /* 0x000000020300780c */ /* 0x040fe20004761670 */
[----:B------:R2:W-:Y:S01]  /*2500*/  @!P2 STG.E.U8 desc[UR38][R4.64+0x1], R25 ;  /* 0x000001190400a986 */ /* 0x0005e2000c101126 */
[C---:B------:R-:W-:Y:S02]  /*2510*/  ISETP.LT.OR P4, PT, R3.reuse, 0x9, !P1 ;  /* 0x000000090300780c */ /* 0x040fe40004f81670 */
[----:B------:R-:W-:-:S04]  /*2520*/  ISETP.LT.OR P2, PT, R3, 0xa, !P1 ;  /* 0x0000000a0300780c */ /* 0x000fc80004f41670 */
[----:B------:R-:W-:Y:S09]  /*2530*/  @P5 BRA `(.L_x_39) ;  /* 0x00000000000c5947 */ /* 0x000ff20003800000 */
[----:B------:R-:W3:Y:S02]  /*2540*/  LDG.E.U8 R99, desc[UR38][R10.64] ;  /* 0x000000260a637981 */ /* 0x000ee4000c1e1100 */
[----:B---3--:R-:W-:-:S05]  /*2550*/  PRMT R12, R99, 0x8880, RZ ;  /* 0x00008880630c7816 */ /* 0x008fca00000000ff */
[----:B------:R-:W-:-:S07]  /*2560*/  IMAD R15, R12, R91, RZ ;  /* 0x0000005b0c0f7224 */ /* 0x000fce00078e02ff */
.L_x_39:
[----:B------:R-:W-:Y:S05]  /*2570*/  BSYNC B1 ;  /* 0x0000000000017941 */ /* 0x000fea0003800000 */
.L_x_38:
[----:B------:R-:W-:Y:S01]  /*2580*/  @!P5 IMAD R13, R26, R90, R15 ;  /* 0x0000005a1a0dd224 */ /* 0x000fe200078e020f */
[----:B------:R-:W-:Y:S04]  /*2590*/  BSSY B1, `(.L_x_40) ;  /* 0x0000006000017945 */ /* 0x000fe80003800000 */
[----:B------:R3:W-:Y:S01]  /*25a0*/  @!P5 STG.E.U8 desc[UR38][R6.64], R13 ;  /* 0x0000000d0600d986 */ /* 0x0007e2000c101126 */
[----:B------:R-:W-:Y:S05]  /*25b0*/  @P3 BRA `(.L_x_41) ;  /* 0x00000000000c3947 */ /* 0x000fea0003800000 */
[----:B------:R-:W4:Y:S02]  /*25c0*/  LDG.E.U8 R99, desc[UR38][R10.64+0x1] ;  /* 0x000001260a637981 */ /* 0x000f24000c1e1100 */
[----:B----4-:R-:W-:-:S05]  /*25d0*/  PRMT R12, R99, 0x8880, RZ ;  /* 0x00008880630c7816 */ /* 0x010fca00000000ff */
[----:B------:R-:W-:-:S07]  /*25e0*/  IMAD R15, R12, R91, RZ ;  /* 0x0000005b0c0f7224 */ /* 0x000fce00078e02ff */
.L_x_41:
[----:B------:R-:W-:Y:S05]  /*25f0*/  BSYNC B1 ;  /* 0x0000000000017941 */ /* 0x000fea0003800000 */
.L_x_40:
[----:B------:R-:W-:Y:S01]  /*2600*/  @!P3 IMAD R27, R27, R90, R15 ;  /* 0x0000005a1b1bb224 */ /* 0x000fe200078e020f */
[----:B------:R-:W-:Y:S04]  /*2610*/  BSSY B1, `(.L_x_42) ;  /* 0x0000006000017945 */ /* 0x000fe80003800000 */
[----:B------:R4:W-:Y:S01]  /*2620*/  @!P3 STG.E.U8 desc[UR38][R6.64+0x1], R27 ;  /* 0x0000011b0600b986 */ /* 0x0009e2000c101126 */
[----:B------:R-:W-:Y:S05]  /*2630*/  @P4 BRA `(.L_x_43) ;  /* 0x00000000000c4947 */ /* 0x000fea0003800000 */
[----:B------:R-:W5:Y:S02]  /*2640*/  LDG.E.U8 R99, desc[UR38][R8.64+0x8] ;  /* 0x0000082608637981 */ /* 0x000f64000c1e1100 */
[----:B-----5:R-:W-:-:S05]  /*2650*/  PRMT R12, R99, 0x8880, RZ ;  /* 0x00008880630c7816 */ /* 0x020fca00000000ff */
[----:B------:R-:W-:-:S07]  /*2660*/  IMAD R15, R12, R91, RZ ;  /* 0x0000005b0c0f7224 */ /* 0x000fce00078e02ff */
.L_x_43:
[----:B------:R-:W-:Y:S05]  /*2670*/  BSYNC B1 ;  /* 0x0000000000017941 */ /* 0x000fea0003800000 */
.L_x_42:
[----:B---3--:R-:W-:Y:S01]  /*2680*/  @!P4 IMAD R13, R28, R90, R15 ;  /* 0x0000005a1c0dc224 */ /* 0x008fe200078e020f */
[----:B------:R-:W-:Y:S04]  /*2690*/  BSSY B1, `(.L_x_44) ;  /* 0x0000006000017945 */ /* 0x000fe80003800000 */
[----:B------:R3:W-:Y:S01]  /*26a0*/  @!P4 STG.E.U8 desc[UR38][R4.64+0x8], R13 ;  /* 0x0000080d0400c986 */ /* 0x0007e2000c101126 */
[----:B------:R-:W-:Y:S05]  /*26b0*/  @P2 BRA `(.L_x_45) ;  /* 0x00000000000c2947 */ /* 0x000fea0003800000 */
[----:B------:R-:W5:Y:S02]  /*26c0*/  LDG.E.U8 R99, desc[UR38][R8.64+0x9] ;  /* 0x0000092608637981 */ /* 0x000f64000c1e1100 */
[----:B-----5:R-:W-:-:S05]  /*26d0*/  PRMT R12, R99, 0x8880, RZ ;  /* 0x00008880630c7816 */ /* 0x020fca00000000ff */
[----:B------:R-:W-:-:S07]  /*26e0*/  IMAD R15, R12, R91, RZ ;  /* 0x0000005b0c0f7224 */ /* 0x000fce00078e02ff */
.L_x_45:
[----:B------:R-:W-:Y:S05]  /*26f0*/  BSYNC B1 ;  /* 0x0000000000017941 */ /* 0x000fea0003800000 */
.L_x_44:
[----:B------:R-:W-:Y:S01]  /*2700*/  ISETP.LT.OR P4, PT, R3, 0x9, !P0 ;  /* 0x000000090300780c */ /* 0x000fe20004781670 */
[----:B------:R-:W-:Y:S01]  /*2710*/  @!P2 IMAD R29, R29, R90, R15 ;  /* 0x0000005a1d1da224 */ /* 0x000fe200078e020f */
[----:B------:R-:W-:Y:S01]  /*2720*/  BSSY B1, `(.L_x_46) ;  /* 0x0000009000017945 */ /* 0x000fe20003800000 */
[C---:B------:R-:W-:Y:S02]  /*2730*/  ISETP.LT.OR P3, PT, R3.reuse, 0xa, !P0 ;  /* 0x0000000a0300780c */ /* 0x040fe40004761670 */
[C---:B------:R-:W-:Y:S01]  /*2740*/  ISETP.LT.OR P5, PT, R3.reuse, 0x11, !P1 ;  /* 0x000000110300780c */ /* 0x040fe20004fa1670 */
[----:B------:R0:W-:Y:S01]  /*2750*/  @!P2 STG.E.U8 desc[UR38][R4.64+0x9], R29 ;  /* 0x0000091d0400a986 */ /* 0x0001e2000c101126 */
[----:B------:R-:W-:-:S06]  /*2760*/  ISETP.LT.OR P2, PT, R3, 0x12, !P1 ;  /* 0x000000120300780c */ /* 0x000fcc0004f41670 */
[----:B------:R-:W-:Y:S07]  /*2770*/  @P4 BRA `(.L_x_47) ;  /* 0x00000000000c4947 */ /* 0x000fee0003800000 */
[----:B------:R-:W5:Y:S02]  /*2780*/  LDG.E.U8 R99, desc[UR38][R10.64+0x8] ;  /* 0x000008260a637981 */ /* 0x000f64000c1e1100 */
[----:B-----5:R-:W-:-:S05]  /*2790*/  PRMT R12, R99, 0x8880, RZ ;  /* 0x00008880630c7816 */ /* 0x020fca00000000ff */
[----:B------:R-:W-:-:S07]  /*27a0*/  IMAD R15, R12, R91, RZ ;  /* 0x0000005b0c0f7224 */ /* 0x000fce00078e02ff */
.L_x_47:
[----:B------:R-:W-:Y:S05]  /*27b0*/  BSYNC B1 ;  /* 0x0000000000017941 */ /* 0x000fea0003800000 */
.L_x_46:
[----:B---3--:R-:W-:Y:S01]  /*27c0*/  @!P4 IMAD R13, R30, R90, R15 ;  /* 0x0000005a1e0dc224 */ /* 0x008fe200078e020f */
[----:B------:R-:W-:Y:S04]  /*27d0*/  BSSY B1, `(.L_x_48) ;  /* 0x0000006000017945 */ /* 0x000fe80003800000 */
[----:B------:R3:W-:Y:S01]  /*27e0*/  @!P4 STG.E.U8 desc[UR38][R6.64+0x8], R13 ;  /* 0x0000080d0600c986 */ /* 0x0007e2000c101126 */
[----:B------:R-:W-:Y:S05]  /*27f0*/  @P3 BRA `(.L_x_49) ;  /* 0x00000000000c3947 */ /* 0x000fea0003800000 */
[----:B------:R-:W5:Y:S02]  /*2800*/  LDG.E.U8 R99, desc[UR38][R10.64+0x9] ;  /* 0x000009260a637981 */ /* 0x000f64000c1e1100 */
[----:B-----5:R-:W-:-:S05]  /*2810*/  PRMT R12, R99, 0x8880, RZ ;  /* 0x00008880630c7816 */ /* 0x020fca00000000ff */
[----:B------:R-:W-:-:S07]  /*2820*/  IMAD R15, R12, R91, RZ ;  /* 0x0000005b0c0f7224 */ /* 0x000fce00078e02ff */
.L_x_49:
[----:B------:R-:W-:Y:S05]  /*2830*/  BSYNC B1 ;  /* 0x0000000000017941 */ /* 0x000fea0003800000 */
.L_x_48:
[----:B------:R-:W-:Y:S01]  /*2840*/  @!P3 IMAD R31, R31, R90, R15 ;  /* 0x0000005a1f1fb224 */ /* 0x000fe200078e020f */
[----:B------:R-:W-:Y:S04]  /*2850*/  BSSY B1, `(.L_x_50) ;  /* 0x0000006000017945 */ /* 0x000fe80003800000 */
[----:B------:R0:W-:Y:S01]  /*2860*/  @!P3 STG.E.U8 desc[UR38][R6.64+0x9], R31 ;  /* 0x0000091f0600b986 */ /* 0x0001e2000c101126 */
[----:B------:R-:W-:Y:S05]  /*2870*/  @P5 BRA `(.L_x_51) ;  /* 0x00000000000c5947 */ /* 0x000fea0003800000 */
[----:B------:R-:W5:Y:S02]  /*2880*/  LDG.E.U8 R99, desc[UR38][R8.64+0x10] ;  /* 0x0000102608637981 */ /* 0x000f64000c1e1100 */
[----:B-----5:R-:W-:-:S05]  /*2890*/  PRMT R12, R99, 0x8880, RZ ;  /* 0x00008880630c7816 */ /* 0x020fca00000000ff */
[----:B------:R-:W-:-:S07]  /*28a0*/  IMAD R15, R12, R91, RZ ;  /* 0x0000005b0c0f7224 */ /* 0x000fce00078e02ff */
.L_x_51:
[----:B------:R-:W-:Y:S05]  /*28b0*/  BSYNC B1 ;  /* 0x0000000000017941 */ /* 0x000fea0003800000 */
.L_x_50:
[----:B---3--:R-:W-:Y:S01]  /*28c0*/  @!P5 IMAD R13, R32, R90, R15 ;  /* 0x0000005a200dd224 */ /* 0x008fe200078e020f */
[----:B------:R-:W-:Y:S04]  /*28d0*/  BSSY B1, `(.L_x_52) ;  /* 0x0000006000017945 */ /* 0x000fe80003800000 */
[----:B------:R3:W-:Y:S01]  /*28e0*/  @!P5 STG.E.U8 desc[UR38][R4.64+0x10], R13 ;  /* 0x0000100d0400d986 */ /* 0x0007e2000c101126 */
[----:B------:R-:W-:Y:S05]  /*28f0*/  @P2 BRA `(.L_x_53) ;  /* 0x00000000000c2947 */ /* 0x000fea0003800000 */
[----:B------:R-:W5:Y:S02]  /*2900*/  LDG.E.U8 R99, desc[UR38][R8.64+0x11] ;  /* 0x0000112608637981 */ /* 0x000f64000c1e1100 */
[----:B-----5:R-:W-:-:S05]  /*2910*/  PRMT R12, R99, 0x8880, RZ ;  /* 0x00008880630c7816 */ /* 0x020fca00000000ff */
[----:B------:R-:W-:-:S07]  /*2920*/  IMAD R15, R12, R91, RZ ;  /* 0x0000005b0c0f7224 */ /* 0x000fce00078e02ff */
.L_x_53:
[----:B------:R-:W-:Y:S05]  /*2930*/  BSYNC B1 ;  /* 0x0000000000017941 */ /* 0x000fea0003800000 */
.L_x_52:
        /* <DEDUP_REMOVED lines=11> */
.L_x_55:
[----:B------:R-:W-:Y:S05]  /*29f0*/  BSYNC B1 ;  /* 0x0000000000017941 */ /* 0x000fea0003800000 */
.L_x_54:
[----:B---3--:R-:W-:Y:S01]  /*2a00*/  @!P4 IMAD R13, R34, R90, R15 ;  /* 0x0000005a220dc224 */ /* 0x008fe200078e020f */
[----:B------:R-:W-:Y:S04]  /*2a10*/  BSSY B1, `(.L_x_56) ;  /* 0x0000006000017945 */ /* 0x000fe80003800000 */
[----:B------:R3:W-:Y:S01]  /*2a20*/  @!P4 STG.E.U8 desc[UR38][R6.64+0x10], R13 ;  /* 0x0000100d0600c986 */ /* 0x0007e2000c101126 */
[----:B------:R-:W-:Y:S05]  /*2a30*/  @P3 BRA `(.L_x_57) ;  /* 0x00000000000c3947 */ /* 0x000fea0003800000 */
[----:B------:R-:W5:Y:S02]  /*2a40*/  LDG.E.U8 R99, desc[UR38][R10.64+0x11] ;  /* 0x000011260a637981 */ /* 0x000f64000c1e1100 */
[----:B-----5:R-:W-:-:S05]  /*2a50*/  PRMT R12, R99, 0x8880, RZ ;  /* 0x00008880630c7816 */ /* 0x020fca00000000ff */
[----:B------:R-:W-:-:S07]  /*2a60*/  IMAD R15, R12, R91, RZ ;  /* 0x0000005b0c0f7224 */ /* 0x000fce00078e02ff */
.L_x_57:
[----:B------:R-:W-:Y:S05]  /*2a70*/  BSYNC B1 ;  /* 0x0000000000017941 */ /* 0x000fea0003800000 */
.L_x_56:
[----:B------:R-:W-:Y:S01]  /*2a80*/  @!P3 IMAD R35, R35, R90, R15 ;  /* 0x0000005a2323b224 */ /* 0x000fe200078e020f */
[----:B------:R-:W-:Y:S04]  /*2a90*/  BSSY B1, `(.L_x_58) ;  /* 0x0000006000017945 */ /* 0x000fe80003800000 */
[----:B------:R0:W-:Y:S01]  /*2aa0*/  @!P3 STG.E.U8 desc[UR38][R6.64+0x11], R35 ;  /* 0x000011230600b986 */ /* 0x0001e2000c101126 */
[----:B------:R-:W-:Y:S05]  /*2ab0*/  @P5 BRA `(.L_x_59) ;  /* 0x00000000000c5947 */ /* 0x000fea0003800000 */
[----:B------:R-:W5:Y:S02]  /*2ac0*/  LDG.E.U8 R99, desc[UR38][R8.64+0x18] ;  /* 0x0000182608637981 */ /* 0x000f64000c1e1100 */
[----:B-----5:R-:W-:-:S05]  /*2ad0*/  PRMT R12, R99, 0x8880, RZ ;  /* 0x00008880630c7816 */ /* 0x020fca00000000ff */
[----:B------:R-:W-:-:S07]  /*2ae0*/  IMAD R15, R12, R91, RZ ;  /* 0x0000005b0c0f7224 */ /* 0x000fce00078e02ff */
.L_x_59:
[----:B------:R-:W-:Y:S05]  /*2af0*/  BSYNC B1 ;  /* 0x0000000000017941 */ /* 0x000fea0003800000 */
.L_x_58:
[----:B---3--:R-:W-:Y:S01]  /*2b00*/  @!P5 IMAD R13, R36, R90, R15 ;  /* 0x0000005a240dd224 */ /* 0x008fe200078e020f */
[----:B------:R-:W-:Y:S04]  /*2b10*/  BSSY B1, `(.L_x_60) ;  /* 0x0000006000017945 */ /* 0x000fe80003800000 */
[----:B------:R3:W-:Y:S01]  /*2b20*/  @!P5 STG.E.U8 desc[UR38][R4.64+0x18], R13 ;  /* 0x0000180d0400d986 */ /* 0x0007e2000c101126 */
[----:B------:R-:W-:Y:S05]  /*2b30*/  @P2 BRA `(.L_x_61) ;  /* 0x00000000000c2947 */ /* 0x000fea0003800000 */
[----:B------:R-:W5:Y:S02]  /*2b40*/  LDG.E.U8 R99, desc[UR38][R8.64+0x19] ;  /* 0x0000192608637981 */ /* 0x000f64000c1e1100 */
[----:B-----5:R-:W-:-:S05]  /*2b50*/  PRMT R12, R99, 0x8880, RZ ;  /* 0x00008880630c7816 */ /* 0x020fca00000000ff */
[----:B------:R-:W-:-:S07]  /*2b60*/  IMAD R15, R12, R91, RZ ;  /* 0x0000005b0c0f7224 */ /* 0x000fce00078e02ff */
.L_x_61:
[----:B------:R-:W-:Y:S05]  /*2b70*/  BSYNC B1 ;  /* 0x0000000000017941 */ /* 0x000fea0003800000 */
.L_x_60:
        /* <DEDUP_REMOVED lines=11> */
.L_x_63:
[----:B------:R-:W-:Y:S05]  /*2c30*/  BSYNC B1 ;  /* 0x0000000000017941 */ /* 0x000fea0003800000 */
.L_x_62:
[----:B---3--:R-:W-:Y:S01]  /*2c40*/  @!P4 IMAD R13, R38, R90, R15 ;  /* 0x0000005a260dc224 */ /* 0x008fe200078e020f */
[----:B------:R-:W-:Y:S04]  /*2c50*/  BSSY B1, `(.L_x_64) ;  /* 0x0000006000017945 */ /* 0x000fe80003800000 */
[----:B------:R3:W-:Y:S01]  /*2c60*/  @!P4 STG.E.U8 desc[UR38][R6.64+0x18], R13 ;  /* 0x0000180d0600c986 */ /* 0x0007e2000c101126 */
[----:B------:R-:W-:Y:S05]  /*2c70*/  @P3 BRA `(.L_x_65) ;  /* 0x00000000000c3947 */ /* 0x000fea0003800000 */
[----:B------:R-:W5:Y:S02]  /*2c80*/  LDG.E.U8 R99, desc[UR38][R10.64+0x19] ;  /* 0x000019260a637981 */ /* 0x000f64000c1e1100 */
[----:B-----5:R-:W-:-:S05]  /*2c90*/  PRMT R12, R99, 0x8880, RZ ;  /* 0x00008880630c7816 */ /* 0x020fca00000000ff */
[----:B------:R-:W-:-:S07]  /*2ca0*/  IMAD R15, R12, R91, RZ ;  /* 0x0000005b0c0f7224 */ /* 0x000fce00078e02ff */
.L_x_65:
[----:B------:R-:W-:Y:S05]  /*2cb0*/  BSYNC B1 ;  /* 0x0000000000017941 */ /* 0x000fea0003800000 */
.L_x_64:
[----:B------:R-:W-:Y:S01]  /*2cc0*/  @!P3 IMAD R39, R39, R90, R15 ;  /* 0x0000005a2727b224 */ /* 0x000fe200078e020f */
[----:B------:R-:W-:Y:S04]  /*2cd0*/  BSSY B1, `(.L_x_66) ;  /* 0x0000006000017945 */ /* 0x000fe80003800000 */
[----:B------:R0:W-:Y:S01]  /*2ce0*/  @!P3 STG.E.U8 desc[UR38][R6.64+0x19], R39 ;  /* 0x000019270600b986 */ /* 0x0001e2000c101126 */
[----:B------:R-:W-:Y:S05]  /*2cf0*/  @P5 BRA `(.L_x_67) ;  /* 0x00000000000c5947 */ /* 0x000fea0003800000 */
[----:B------:R-:W5:Y:S02]  /*2d00*/  LDG.E.U8 R99, desc[UR38][R8.64+0x20] ;  /* 0x0000202608637981 */ /* 0x000f64000c1e1100 */
[----:B-----5:R-:W-:-:S05]  /*2d10*/  PRMT R12, R99, 0x8880, RZ ;  /* 0x00008880630c7816 */ /* 0x020fca00000000ff */
[----:B------:R-:W-:-:S07]  /*2d20*/  IMAD R15, R12, R91, RZ ;  /* 0x0000005b0c0f7224 */ /* 0x000fce00078e02ff */
.L_x_67:
[----:B------:R-:W-:Y:S05]  /*2d30*/  BSYNC B1 ;  /* 0x0000000000017941 */ /* 0x000fea0003800000 */
.L_x_66:
[----:B---3--:R-:W-:Y:S01]  /*2d40*/  @!P5 IMAD R13, R40, R90, R15 ;  /* 0x0000005a280dd224 */ /* 0x008fe200078e020f */
[----:B------:R-:W-:Y:S04]  /*2d50*/  BSSY B1, `(.L_x_68) ;  /* 0x0000006000017945 */ /* 0x000fe80003800000 */
[----:B------:R3:W-:Y:S01]  /*2d60*/  @!P5 STG.E.U8 desc[UR38][R4.64+0x20], R13 ;  /* 0x0000200d0400d986 */ /* 0x0007e2000c101126 */
[----:B------:R-:W-:Y:S05]  /*2d70*/  @P2 BRA `(.L_x_69) ;  /* 0x00000000000c2947 */ /* 0x000fea0003800000 */
[----:B------:R-:W5:Y:S02]  /*2d80*/  LDG.E.U8 R99, desc[UR38][R8.64+0x21] ;  /* 0x0000212608637981 */ /* 0x000f64000c1e1100 */
[----:B-----5:R-:W-:-:S05]  /*2d90*/  PRMT R12, R99, 0x8880, RZ ;  /* 0x00008880630c7816 */ /* 0x020fca00000000ff */
[----:B------:R-:W-:-:S07]  /*2da0*/  IMAD R15, R12, R91, RZ ;  /* 0x0000005b0c0f7224 */ /* 0x000fce00078e02ff */
.L_x_69:
[----:B------:R-:W-:Y:S05]  /*2db0*/  BSYNC B1 ;  /* 0x0000000000017941 */ /* 0x000fea0003800000 */
.L_x_68:
        /* <DEDUP_REMOVED lines=11> */
.L_x_71:
[----:B------:R-:W-:Y:S05]  /*2e70*/  BSYNC B1 ;  /* 0x0000000000017941 */ /* 0x000fea0003800000 */
.L_x_70:
[----:B---3--:R-:W-:Y:S01]  /*2e80*/  @!P4 IMAD R13, R42, R90, R15 ;  /* 0x0000005a2a0dc224 */ /* 0x008fe200078e020f */
[----:B------:R-:W-:Y:S04]  /*2e90*/  BSSY B1, `(.L_x_72) ;  /* 0x0000006000017945 */ /* 0x000fe80003800000 */
[----:B------:R3:W-:Y:S01]  /*2ea0*/  @!P4 STG.E.U8 desc[UR38][R6.64+0x20], R13 ;  /* 0x0000200d0600c986 */ /* 0x0007e2000c101126 */
[----:B------:R-:W-:Y:S05]  /*2eb0*/  @P3 BRA `(.L_x_73) ;  /* 0x00000000000c3947 */ /* 0x000fea0003800000 */
[----:B------:R-:W5:Y:S02]  /*2ec0*/  LDG.E.U8 R99, desc[UR38][R10.64+0x21] ;  /* 0x000021260a637981 */ /* 0x000f64000c1e1100 */
[----:B-----5:R-:W-:-:S05]  /*2ed0*/  PRMT R12, R99, 0x8880, RZ ;  /* 0x00008880630c7816 */ /* 0x020fca00000000ff */
[----:B------:R-:W-:-:S07]  /*2ee0*/  IMAD R15, R12, R91, RZ ;  /* 0x0000005b0c0f7224 */ /* 0x000fce00078e02ff */
.L_x_73:
[----:B------:R-:W-:Y:S05]  /*2ef0*/  BSYNC B1 ;  /* 0x0000000000017941 */ /* 0x000fea0003800000 */
.L_x_72:
[----:B------:R-:W-:Y:S01]  /*2f00*/  @!P3 IMAD R43, R43, R90, R15 ;  /* 0x0000005a2b2bb224 */ /* 0x000fe200078e020f */
[----:B------:R-:W-:Y:S04]  /*2f10*/  BSSY B1, `(.L_x_74) ;  /* 0x0000006000017945 */ /* 0x000fe80003800000 */
[----:B------:R0:W-:Y:S01]  /*2f20*/  @!P3 STG.E.U8 desc[UR38][R6.64+0x21], R43 ;  /* 0x0000212b0600b986 */ /* 0x0001e2000c101126 */
[----:B------:R-:W-:Y:S05]  /*2f30*/  @P5 BRA `(.L_x_75) ;  /* 0x00000000000c5947 */ /* 0x000fea0003800000 */
[----:B------:R-:W5:Y:S02]  /*2f40*/  LDG.E.U8 R99, desc[UR38][R8.64+0x28] ;  /* 0x0000282608637981 */ /* 0x000f64000c1e1100 */
[----:B-----5:R-:W-:-:S05]  /*2f50*/  PRMT R12, R99, 0x8880, RZ ;  /* 0x00008880630c7816 */ /* 0x020fca00000000ff */
[----:B------:R-:W-:-:S07]  /*2f60*/  IMAD R15, R12, R91, RZ ;  /* 0x0000005b0c0f7224 */ /* 0x000fce00078e02ff */
.L_x_75:
[----:B------:R-:W-:Y:S05]  /*2f70*/  BSYNC B1 ;  /* 0x0000000000017941 */ /* 0x000fea0003800000 */
.L_x_74:
[----:B---3--:R-:W-:Y:S01]  /*2f80*/  @!P5 IMAD R13, R44, R90, R15 ;  /* 0x0000005a2c0dd224 */ /* 0x008fe200078e020f */
[----:B------:R-:W-:Y:S04]  /*2f90*/  BSSY B1, `(.L_x_76) ;  /* 0x0000006000017945 */ /* 0x000fe80003800000 */
[----:B------:R3:W-:Y:S01]  /*2fa0*/  @!P5 STG.E.U8 desc[UR38][R4.64+0x28], R13 ;  /* 0x0000280d0400d986 */ /* 0x0007e2000c101126 */
[----:B------:R-:W-:Y:S05]  /*2fb0*/  @P2 BRA `(.L_x_77) ;  /* 0x00000000000c2947 */ /* 0x000fea0003800000 */
[----:B------:R-:W5:Y:S02]  /*2fc0*/  LDG.E.U8 R99, desc[UR38][R8.64+0x29] ;  /* 0x0000292608637981 */ /* 0x000f64000c1e1100 */
[----:B-----5:R-:W-:-:S05]  /*2fd0*/  PRMT R12, R99, 0x8880, RZ ;  /* 0x00008880630c7816 */ /* 0x020fca00000000ff */
[----:B------:R-:W-:-:S07]  /*2fe0*/  IMAD R15, R12, R91, RZ ;  /* 0x0000005b0c0f7224 */ /* 0x000fce00078e02ff */
.L_x_77:
[----:B------:R-:W-:Y:S05]  /*2ff0*/  BSYNC B1 ;  /* 0x0000000000017941 */ /* 0x000fea0003800000 */
.L_x_76:
        /* <DEDUP_REMOVED lines=11> */
.L_x_79:
[----:B------:R-:W-:Y:S05]  /*30b0*/  BSYNC B1 ;  /* 0x0000000000017941 */ /* 0x000fea0003800000 */
.L_x_78:
[----:B---3--:R-:W-:Y:S01]  /*30c0*/  @!P4 IMAD R13, R46, R90, R15 ;  /* 0x0000005a2e0dc224 */ /* 0x008fe200078e020f */
[----:B------:R-:W-:Y:S04]  /*30d0*/  BSSY B1, `(.L_x_80) ;  /* 0x0000006000017945 */ /* 0x000fe80003800000 */
[----:B------:R3:W-:Y:S01]  /*30e0*/  @!P4 STG.E.U8 desc[UR38][R6.64+0x28], R13 ;  /* 0x0000280d0600c986 */ /* 0x0007e2000c101126 */
[----:B------:R-:W-:Y:S05]  /*30f0*/  @P3 BRA `(.L_x_81) ;  /* 0x00000000000c3947 */ /* 0x000fea0003800000 */
[----:B------:R-:W5:Y:S02]  /*3100*/  LDG.E.U8 R99, desc[UR38][R10.64+0x29] ;  /* 0x000029260a637981 */ /* 0x000f64000c1e1100 */
[----:B-----5:R-:W-:-:S05]  /*3110*/  PRMT R12, R99, 0x8880, RZ ;  /* 0x00008880630c7816 */ /* 0x020fca00000000ff */
[----:B------:R-:W-:-:S07]  /*3120*/  IMAD R15, R12, R91, RZ ;  /* 0x0000005b0c0f7224 */ /* 0x000fce00078e02ff */
.L_x_81:
[----:B------:R-:W-:Y:S05]  /*3130*/  BSYNC B1 ;  /* 0x0000000000017941 */ /* 0x000fea0003800000 */
.L_x_80:
[----:B------:R-:W-:Y:S01]  /*3140*/  @!P3 IMAD R47, R47, R90, R15 ;  /* 0x0000005a2f2fb224 */ /* 0x000fe200078e020f */
[----:B------:R-:W-:Y:S04]  /*3150*/  BSSY B1, `(.L_x_82) ;  /* 0x0000006000017945 */ /* 0x000fe80003800000 */
[----:B------:R0:W-:Y:S01]  /*3160*/  @!P3 STG.E.U8 desc[UR38][R6.64+0x29], R47 ;  /* 0x0000292f0600b986 */ /* 0x0001e2000c101126 */
[----:B------:R-:W-:Y:S05]  /*3170*/  @P5 BRA `(.L_x_83) ;  /* 0x00000000000c5947 */ /* 0x000fea0003800000 */
[----:B------:R-:W5:Y:S02]  /*3180*/  LDG.E.U8 R99, desc[UR38][R8.64+0x30] ;  /* 0x0000302608637981 */ /* 0x000f64000c1e1100 */
[----:B-----5:R-:W-:-:S05]  /*3190*/  PRMT R12, R99, 0x8880, RZ ;  /* 0x00008880630c7816 */ /* 0x020fca00000000ff */
[----:B------:R-:W-:-:S07]  /*31a0*/  IMAD R15, R12, R91, RZ ;  /* 0x0000005b0c0f7224 */ /* 0x000fce00078e02ff */
.L_x_83:
[----:B------:R-:W-:Y:S05]  /*31b0*/  BSYNC B1 ;  /* 0x0000000000017941 */ /* 0x000fea0003800000 */
.L_x_82:
[----:B---3--:R-:W-:Y:S01]  /*31c0*/  @!P5 IMAD R13, R48, R90, R15 ;  /* 0x0000005a300dd224 */ /* 0x008fe200078e020f */
[----:B------:R-:W-:Y:S04]  /*31d0*/  BSSY B1, `(.L_x_84) ;  /* 0x0000006000017945 */ /* 0x000fe80003800000 */
[----:B------:R3:W-:Y:S01]  /*31e0*/  @!P5 STG.E.U8 desc[UR38][R4.64+0x30], R13 ;  /* 0x0000300d0400d986 */ /* 0x0007e2000c101126 */
[----:B------:R-:W-:Y:S05]  /*31f0*/  @P2 BRA `(.L_x_85) ;  /* 0x00000000000c2947 */ /* 0x000fea0003800000 */
[----:B------:R-:W5:Y:S02]  /*3200*/  LDG.E.U8 R99, desc[UR38][R8.64+0x31] ;  /* 0x0000312608637981 */ /* 0x000f64000c1e1100 */
[----:B-----5:R-:W-:-:S05]  /*3210*/  PRMT R12, R99, 0x8880, RZ ;  /* 0x00008880630c7816 */ /* 0x020fca00000000ff */
[----:B------:R-:W-:-:S07]  /*3220*/  IMAD R15, R12, R91, RZ ;  /* 0x0000005b0c0f7224 */ /* 0x000fce00078e02ff */
.L_x_85:
[----:B------:R-:W-:Y:S05]  /*3230*/  BSYNC B1 ;  /* 0x0000000000017941 */ /* 0x000fea0003800000 */
.L_x_84:
        /* <DEDUP_REMOVED lines=11> */
.L_x_87:
[----:B------:R-:W-:Y:S05]  /*32f0*/  BSYNC B1 ;  /* 0x0000000000017941 */ /* 0x000fea0003800000 */
.L_x_86:
[----:B---3--:R-:W-:Y:S01]  /*3300*/  @!P4 IMAD R13, R50, R90, R15 ;  /* 0x0000005a320dc224 */ /* 0x008fe200078e020f */
[----:B------:R-:W-:Y:S04]  /*3310*/  BSSY B1, `(.L_x_88) ;  /* 0x0000006000017945 */ /* 0x000fe80003800000 */
[----:B------:R3:W-:Y:S01]  /*3320*/  @!P4 STG.E.U8 desc[UR38][R6.64+0x30], R13 ;  /* 0x0000300d0600c986 */ /* 0x0007e2000c101126 */
[----:B------:R-:W-:Y:S05]  /*3330*/  @P3 BRA `(.L_x_89) ;  /* 0x00000000000c3947 */ /* 0x000fea0003800000 */
[----:B------:R-:W5:Y:S02]  /*3340*/  LDG.E.U8 R99, desc[UR38][R10.64+0x31] ;  /* 0x000031260a637981 */ /* 0x000f64000c1e1100 */
[----:B-----5:R-:W-:-:S05]  /*3350*/  PRMT R12, R99, 0x8880, RZ ;  /* 0x00008880630c7816 */ /* 0x020fca00000000ff */
[----:B------:R-:W-:-:S07]  /*3360*/  IMAD R15, R12, R91, RZ ;  /* 0x0000005b0c0f7224 */ /* 0x000fce00078e02ff */
.L_x_89:
[----:B------:R-:W-:Y:S05]  /*3370*/  BSYNC B1 ;  /* 0x0000000000017941 */ /* 0x000fea0003800000 */
.L_x_88:
[----:B------:R-:W-:Y:S01]  /*3380*/  @!P3 IMAD R51, R51, R90, R15 ;  /* 0x0000005a3333b224 */ /* 0x000fe200078e020f */
[----:B------:R-:W-:Y:S04]  /*3390*/  BSSY B1, `(.L_x_90) ;  /* 0x0000006000017945 */ /* 0x000fe80003800000 */
[----:B------:R0:W-:Y:S01]  /*33a0*/  @!P3 STG.E.U8 desc[UR38][R6.64+0x31], R51 ;  /* 0x000031330600b986 */ /* 0x0001e2000c101126 */
[----:B------:R-:W-:Y:S05]  /*33b0*/  @P5 BRA `(.L_x_91) ;  /* 0x00000000000c5947 */ /* 0x000fea0003800000 */
[----:B------:R-:W5:Y:S02]  /*33c0*/  LDG.E.U8 R99, desc[UR38][R8.64+0x38] ;  /* 0x0000382608637981 */ /* 0x000f64000c1e1100 */
[----:B-----5:R-:W-:-:S05]  /*33d0*/  PRMT R12, R99, 0x8880, RZ ;  /* 0x00008880630c7816 */ /* 0x020fca00000000ff */
[----:B------:R-:W-:-:S07]  /*33e0*/  IMAD R15, R12, R91, RZ ;  /* 0x0000005b0c0f7224 */ /* 0x000fce00078e02ff */
.L_x_91:
[----:B------:R-:W-:Y:S05]  /*33f0*/  BSYNC B1 ;  /* 0x0000000000017941 */ /* 0x000fea0003800000 */
.L_x_90:
[----:B---3--:R-:W-:Y:S01]  /*3400*/  @!P5 IMAD R13, R52, R90, R15 ;  /* 0x0000005a340dd224 */ /* 0x008fe200078e020f */
[----:B------:R-:W-:Y:S04]  /*3410*/  BSSY B1, `(.L_x_92) ;  /* 0x0000006000017945 */ /* 0x000fe80003800000 */
[----:B------:R3:W-:Y:S01]  /*3420*/  @!P5 STG.E.U8 desc[UR38][R4.64+0x38], R13 ;  /* 0x0000380d0400d986 */ /* 0x0007e2000c101126 */
[----:B------:R-:W-:Y:S05]  /*3430*/  @P2 BRA `(.L_x_93) ;  /* 0x00000000000c2947 */ /* 0x000fea0003800000 */
[----:B------:R-:W5:Y:S02]  /*3440*/  LDG.E.U8 R99, desc[UR38][R8.64+0x39] ;  /* 0x0000392608637981 */ /* 0x000f64000c1e1100 */
[----:B-----5:R-:W-:-:S05]  /*3450*/  PRMT R12, R99, 0x8880, RZ ;  /* 0x00008880630c7816 */ /* 0x020fca00000000ff */
[----:B------:R-:W-:-:S07]  /*3460*/  IMAD R15, R12, R91, RZ ;  /* 0x0000005b0c0f7224 */ /* 0x000fce00078e02ff */
.L_x_93:
[----:B------:R-:W-:Y:S05]  /*3470*/  BSYNC B1 ;  /* 0x0000000000017941 */ /* 0x000fea0003800000 */
.L_x_92:
        /* <DEDUP_REMOVED lines=11> */
.L_x_95:
[----:B------:R-:W-:Y:S05]  /*3530*/  BSYNC B1 ;  /* 0x0000000000017941 */ /* 0x000fea0003800000 */
.L_x_94:
[----:B---3--:R-:W-:Y:S01]  /*3540*/  @!P4 IMAD R13, R54, R90, R15 ;  /* 0x0000005a360dc224 */ /* 0x008fe200078e020f */
[----:B------:R-:W-:Y:S04]  /*3550*/  BSSY B1, `(.L_x_96) ;  /* 0x0000006000017945 */ /* 0x000fe80003800000 */
[----:B------:R3:W-:Y:S01]  /*3560*/  @!P4 STG.E.U8 desc[UR38][R6.64+0x38], R13 ;  /* 0x0000380d0600c986 */ /* 0x0007e2000c101126 */
[----:B------:R-:W-:Y:S05]  /*3570*/  @P3 BRA `(.L_x_97) ;  /* 0x00000000000c3947 */ /* 0x000fea0003800000 */
[----:B------:R-:W5:Y:S02]  /*3580*/  LDG.E.U8 R99, desc[UR38][R10.64+0x39] ;  /* 0x000039260a637981 */ /* 0x000f64000c1e1100 */
[----:B-----5:R-:W-:-:S05]  /*3590*/  PRMT R12, R99, 0x8880, RZ ;  /* 0x00008880630c7816 */ /* 0x020fca00000000ff */
[----:B------:R-:W-:-:S07]  /*35a0*/  IMAD R15, R12, R91, RZ ;  /* 0x0000005b0c0f7224 */ /* 0x000fce00078e02ff */
.L_x_97:
[----:B------:R-:W-:Y:S05]  /*35b0*/  BSYNC B1 ;  /* 0x0000000000017941 */ /* 0x000fea0003800000 */
.L_x_96:
[----:B------:R-:W-:Y:S01]  /*35c0*/  @!P3 IMAD R55, R55, R90, R15 ;  /* 0x0000005a3737b224 */ /* 0x000fe200078e020f */
[----:B------:R-:W-:Y:S04]  /*35d0*/  BSSY B1, `(.L_x_98) ;  /* 0x0000006000017945 */ /* 0x000fe80003800000 */
[----:B------:R0:W-:Y:S01]  /*35e0*/  @!P3 STG.E.U8 desc[UR38][R6.64+0x39], R55 ;  /* 0x000039370600b986 */ /* 0x0001e2000c101126 */
[----:B------:R-:W-:Y:S05]  /*35f0*/  @P5 BRA `(.L_x_99) ;  /* 0x00000000000c5947 */ /* 0x000fea0003800000 */
[----:B------:R-:W5:Y:S02]  /*3600*/  LDG.E.U8 R99, desc[UR38][R8.64+0x40] ;  /* 0x0000402608637981 */ /* 0x000f64000c1e1100 */
[----:B-----5:R-:W-:-:S05]  /*3610*/  PRMT R12, R99, 0x8880, RZ ;  /* 0x00008880630c7816 */ /* 0x020fca00000000ff */
[----:B------:R-:W-:-:S07]  /*3620*/  IMAD R15, R12, R91, RZ ;  /* 0x0000005b0c0f7224 */ /* 0x000fce00078e02ff */
.L_x_99:
[----:B------:R-:W-:Y:S05]  /*3630*/  BSYNC B1 ;  /* 0x0000000000017941 */ /* 0x000fea0003800000 */
.L_x_98:
[----:B---3--:R-:W-:Y:S01]  /*3640*/  @!P5 IMAD R13, R56, R90, R15 ;  /* 0x0000005a380dd224 */ /* 0x008fe200078e020f */
[----:B------:R-:W-:Y:S04]  /*3650*/  BSSY B1, `(.L_x_100) ;  /* 0x0000006000017945 */ /* 0x000fe80003800000 */
[----:B------:R3:W-:Y:S01]  /*3660*/  @!P5 STG.E.U8 desc[UR38][R4.64+0x40], R13 ;  /* 0x0000400d0400d986 */ /* 0x0007e2000c101126 */
[----:B------:R-:W-:Y:S05]  /*3670*/  @P2 BRA `(.L_x_101) ;  /* 0x00000000000c2947 */ /* 0x000fea0003800000 */
[----:B------:R-:W5:Y:S02]  /*3680*/  LDG.E.U8 R99, desc[UR38][R8.64+0x41] ;  /* 0x0000412608637981 */ /* 0x000f64000c1e1100 */
[----:B-----5:R-:W-:-:S05]  /*3690*/  PRMT R12, R99, 0x8880, RZ ;  /* 0x00008880630c7816 */ /* 0x020fca00000000ff */
[----:B------:R-:W-:-:S07]  /*36a0*/  IMAD R15, R12, R91, RZ ;  /* 0x0000005b0c0f7224 */ /* 0x000fce00078e02ff */
.L_x_101:
[----:B------:R-:W-:Y:S05]  /*36b0*/  BSYNC B1 ;  /* 0x0000000000017941 */ /* 0x000fea0003800000 */
.L_x_100:
        /* <DEDUP_REMOVED lines=11> */
.L_x_103:
[----:B------:R-:W-:Y:S05]  /*3770*/  BSYNC B1 ;  /* 0x0000000000017941 */ /* 0x000fea0003800000 */
.L_x_102:
[----:B---3--:R-:W-:Y:S01]  /*3780*/  @!P4 IMAD R13, R58, R90, R15 ;  /* 0x0000005a3a0dc224 */ /* 0x008fe200078e020f */
[----:B------:R-:W-:Y:S04]  /*3790*/  BSSY B1, `(.L_x_104) ;  /* 0x0000006000017945 */ /* 0x000fe80003800000 */
[----:B------:R3:W-:Y:S01]  /*37a0*/  @!P4 STG.E.U8 desc[UR38][R6.64+0x40], R13 ;  /* 0x0000400d0600c986 */ /* 0x0007e2000c101126 */
[----:B------:R-:W-:Y:S05]  /*37b0*/  @P3 BRA `(.L_x_105) ;  /* 0x00000000000c3947 */ /* 0x000fea0003800000 */
[----:B------:R-:W5:Y:S02]  /*37c0*/  LDG.E.U8 R99, desc[UR38][R10.64+0x41] ;  /* 0x000041260a637981 */ /* 0x000f64000c1e1100 */
[----:B-----5:R-:W-:-:S05]  /*37d0*/  PRMT R12, R99, 0x8880, RZ ;  /* 0x00008880630c7816 */ /* 0x020fca00000000ff */
[----:B------:R-:W-:-:S07]  /*37e0*/  IMAD R15, R12, R91, RZ ;  /* 0x0000005b0c0f7224 */ /* 0x000fce00078e02ff */
.L_x_105:
[----:B------:R-:W-:Y:S05]  /*37f0*/  BSYNC B1 ;  /* 0x0000000000017941 */ /* 0x000fea0003800000 */
.L_x_104:
[----:B------:R-:W-:Y:S01]  /*3800*/  @!P3 IMAD R59, R59, R90, R15 ;  /* 0x0000005a3b3bb224 */ /* 0x000fe200078e020f */
[----:B------:R-:W-:Y:S04]  /*3810*/  BSSY B1, `(.L_x_106) ;  /* 0x0000006000017945 */ /* 0x000fe80003800000 */
[----:B------:R0:W-:Y:S01]  /*3820*/  @!P3 STG.E.U8 desc[UR38][R6.64+0x41], R59 ;  /* 0x0000413b0600b986 */ /* 0x0001e2000c101126 */
[----:B------:R-:W-:Y:S05]  /*3830*/  @P5 BRA `(.L_x_107) ;  /* 0x00000000000c5947 */ /* 0x000fea0003800000 */
[----:B------:R-:W5:Y:S02]  /*3840*/  LDG.E.U8 R99, desc[UR38][R8.64+0x48] ;  /* 0x0000482608637981 */ /* 0x000f64000c1e1100 */
[----:B-----5:R-:W-:-:S05]  /*3850*/  PRMT R12, R99, 0x8880, RZ ;  /* 0x00008880630c7816 */ /* 0x020fca00000000ff */
[----:B------:R-:W-:-:S07]  /*3860*/  IMAD R15, R12, R91, RZ ;  /* 0x0000005b0c0f7224 */ /* 0x000fce00078e02ff */
.L_x_107:
[----:B------:R-:W-:Y:S05]  /*3870*/  BSYNC B1 ;  /* 0x0000000000017941 */ /* 0x000fea0003800000 */
.L_x_106:
[----:B---3--:R-:W-:Y:S01]  /*3880*/  @!P5 IMAD R13, R60, R90, R15 ;  /* 0x0000005a3c0dd224 */ /* 0x008fe200078e020f */
[----:B------:R-:W-:Y:S04]  /*3890*/  BSSY B1, `(.L_x_108) ;  /* 0x0000006000017945 */ /* 0x000fe80003800000 */
[----:B------:R3:W-:Y:S01]  /*38a0*/  @!P5 STG.E.U8 desc[UR38][R4.64+0x48], R13 ;  /* 0x0000480d0400d986 */ /* 0x0007e2000c101126 */
[----:B------:R-:W-:Y:S05]  /*38b0*/  @P2 BRA `(.L_x_109) ;  /* 0x00000000000c2947 */ /* 0x000fea0003800000 */
[----:B------:R-:W5:Y:S02]  /*38c0*/  LDG.E.U8 R99, desc[UR38][R8.64+0x49] ;  /* 0x0000492608637981 */ /* 0x000f64000c1e1100 */
[----:B-----5:R-:W-:-:S05]  /*38d0*/  PRMT R12, R99, 0x8880, RZ ;  /* 0x00008880630c7816 */ /* 0x020fca00000000ff */
[----:B------:R-:W-:-:S07]  /*38e0*/  IMAD R15, R12, R91, RZ ;  /* 0x0000005b0c0f7224 */ /* 0x000fce00078e02ff */
.L_x_109:
[----:B------:R-:W-:Y:S05]  /*38f0*/  BSYNC B1 ;  /* 0x0000000000017941 */ /* 0x000fea0003800000 */
.L_x_108:
        /* <DEDUP_REMOVED lines=11> */
.L_x_111:
[----:B------:R-:W-:Y:S05]  /*39b0*/  BSYNC B1 ;  /* 0x0000000000017941 */ /* 0x000fea0003800000 */
.L_x_110:
[----:B---3--:R-:W-:Y:S01]  /*39c0*/  @!P4 IMAD R13, R62, R90, R15 ;  /* 0x0000005a3e0dc224 */ /* 0x008fe200078e020f */
[----:B------:R-:W-:Y:S04]  /*39d0*/  BSSY B1, `(.L_x_112) ;  /* 0x0000006000017945 */ /* 0x000fe80003800000 */
[----:B------:R3:W-:Y:S01]  /*39e0*/  @!P4 STG.E.U8 desc[UR38][R6.64+0x48], R13 ;  /* 0x0000480d0600c986 */ /* 0x0007e2000c101126 */
[----:B------:R-:W-:Y:S05]  /*39f0*/  @P3 BRA `(.L_x_113) ;  /* 0x00000000000c3947 */ /* 0x000fea0003800000 */
[----:B------:R-:W5:Y:S02]  /*3a00*/  LDG.E.U8 R99, desc[UR38][R10.64+0x49] ;  /* 0x000049260a637981 */ /* 0x000f64000c1e1100 */
[----:B-----5:R-:W-:-:S05]  /*3a10*/  PRMT R12, R99, 0x8880, RZ ;  /* 0x00008880630c7816 */ /* 0x020fca00000000ff */
[----:B------:R-:W-:-:S07]  /*3a20*/  IMAD R15, R12, R91, RZ ;  /* 0x0000005b0c0f7224 */ /* 0x000fce00078e02ff */
.L_x_113:
[----:B------:R-:W-:Y:S05]  /*3a30*/  BSYNC B1 ;  /* 0x0000000000017941 */ /* 0x000fea0003800000 */
.L_x_112:
[----:B------:R-:W-:Y:S01]  /*3a40*/  @!P3 IMAD R63, R63, R90, R15 ;  /* 0x0000005a3f3fb224 */ /* 0x000fe200078e020f */
[----:B------:R-:W-:Y:S04]  /*3a50*/  BSSY B1, `(.L_x_114) ;  /* 0x0000006000017945 */ /* 0x000fe80003800000 */
[----:B------:R0:W-:Y:S01]  /*3a60*/  @!P3 STG.E.U8 desc[UR38][R6.64+0x49], R63 ;  /* 0x0000493f0600b986 */ /* 0x0001e2000c101126 */
[----:B------:R-:W-:Y:S05]  /*3a70*/  @P5 BRA `(.L_x_115) ;  /* 0x00000000000c5947 */ /* 0x000fea0003800000 */
[----:B------:R-:W5:Y:S02]  /*3a80*/  LDG.E.U8 R99, desc[UR38][R8.64+0x50] ;  /* 0x0000502608637981 */ /* 0x000f64000c1e1100 */
[----:B-----5:R-:W-:-:S05]  /*3a90*/  PRMT R12, R99, 0x8880, RZ ;  /* 0x00008880630c7816 */ /* 0x020fca00000000ff */
[----:B------:R-:W-:-:S07]  /*3aa0*/  IMAD R15, R12, R91, RZ ;  /* 0x0000005b0c0f7224 */ /* 0x000fce00078e02ff */
.L_x_115:
[----:B------:R-:W-:Y:S05]  /*3ab0*/  BSYNC B1 ;  /* 0x0000000000017941 */ /* 0x000fea0003800000 */
.L_x_114:
[----:B---3--:R-:W-:Y:S01]  /*3ac0*/  @!P5 IMAD R13, R64, R90, R15 ;  /* 0x0000005a400dd224 */ /* 0x008fe200078e020f */
[----:B------:R-:W-:Y:S04]  /*3ad0*/  BSSY B1, `(.L_x_116) ;  /* 0x0000006000017945 */ /* 0x000fe80003800000 */
[----:B------:R3:W-:Y:S01]  /*3ae0*/  @!P5 STG.E.U8 desc[UR38][R4.64+0x50], R13 ;  /* 0x0000500d0400d986 */ /* 0x0007e2000c101126 */
[----:B------:R-:W-:Y:S05]  /*3af0*/  @P2 BRA `(.L_x_117) ;  /* 0x00000000000c2947 */ /* 0x000fea0003800000 */
[----:B------:R-:W5:Y:S02]  /*3b00*/  LDG.E.U8 R99, desc[UR38][R8.64+0x51] ;  /* 0x0000512608637981 */ /* 0x000f64000c1e1100 */
[----:B-----5:R-:W-:-:S05]  /*3b10*/  PRMT R12, R99, 0x8880, RZ ;  /* 0x00008880630c7816 */ /* 0x020fca00000000ff */
[----:B------:R-:W-:-:S07]  /*3b20*/  IMAD R15, R12, R91, RZ ;  /* 0x0000005b0c0f7224 */ /* 0x000fce00078e02ff */
.L_x_117:
[----:B------:R-:W-:Y:S05]  /*3b30*/  BSYNC B1 ;  /* 0x0000000000017941 */ /* 0x000fea0003800000 */
.L_x_116:
        /* <DEDUP_REMOVED lines=11> */
.L_x_119:
[----:B------:R-:W-:Y:S05]  /*3bf0*/  BSYNC B1 ;  /* 0x0000000000017941 */ /* 0x000fea0003800000 */
.L_x_118:
[----:B---3--:R-:W-:Y:S01]  /*3c00*/  @!P4 IMAD R13, R66, R90, R15 ;  /* 0x0000005a420dc224 */ /* 0x008fe200078e020f */
[----:B------:R-:W-:Y:S04]  /*3c10*/  BSSY B1, `(.L_x_120) ;  /* 0x0000006000017945 */ /* 0x000fe80003800000 */
[----:B------:R3:W-:Y:S01]  /*3c20*/  @!P4 STG.E.U8 desc[UR38][R6.64+0x50], R13 ;  /* 0x0000500d0600c986 */ /* 0x0007e2000c101126 */
[----:B------:R-:W-:Y:S05]  /*3c30*/  @P3 BRA `(.L_x_121) ;  /* 0x00000000000c3947 */ /* 0x000fea0003800000 */
[----:B------:R-:W5:Y:S02]  /*3c40*/  LDG.E.U8 R99, desc[UR38][R10.64+0x51] ;  /* 0x000051260a637981 */ /* 0x000f64000c1e1100 */
[----:B-----5:R-:W-:-:S05]  /*3c50*/  PRMT R12, R99, 0x8880, RZ ;  /* 0x00008880630c7816 */ /* 0x020fca00000000ff */
[----:B------:R-:W-:-:S07]  /*3c60*/  IMAD R15, R12, R91, RZ ;  /* 0x0000005b0c0f7224 */ /* 0x000fce00078e02ff */
.L_x_121:
[----:B------:R-:W-:Y:S05]  /*3c70*/  BSYNC B1 ;  /* 0x0000000000017941 */ /* 0x000fea0003800000 */
.L_x_120:
[----:B------:R-:W-:Y:S01]  /*3c80*/  @!P3 IMAD R67, R67, R90, R15 ;  /* 0x0000005a4343b224 */ /* 0x000fe200078e020f */
[----:B------:R-:W-:Y:S04]  /*3c90*/  BSSY B1, `(.L_x_122) ;  /* 0x0000006000017945 */ /* 0x000fe80003800000 */
[----:B------:R0:W-:Y:S01]  /*3ca0*/  @!P3 STG.E.U8 desc[UR38][R6.64+0x51], R67 ;  /* 0x000051430600b986 */ /* 0x0001e2000c101126 */
[----:B------:R-:W-:Y:S05]  /*3cb0*/  @P5 BRA `(.L_x_123) ;  /* 0x00000000000c5947 */ /* 0x000fea0003800000 */
[----:B------:R-:W5:Y:S02]  /*3cc0*/  LDG.E.U8 R99, desc[UR38][R8.64+0x58] ;  /* 0x0000582608637981 */ /* 0x000f64000c1e1100 */
[----:B-----5:R-:W-:-:S05]  /*3cd0*/  PRMT R12, R99, 0x8880, RZ ;  /* 0x00008880630c7816 */ /* 0x020fca00000000ff */
[----:B------:R-:W-:-:S07]  /*3ce0*/  IMAD R15, R12, R91, RZ ;  /* 0x0000005b0c0f7224 */ /* 0x000fce00078e02ff */
.L_x_123:
[----:B------:R-:W-:Y:S05]  /*3cf0*/  BSYNC B1 ;  /* 0x0000000000017941 */ /* 0x000fea0003800000 */
.L_x_122:
[----:B---3--:R-:W-:Y:S01]  /*3d00*/  @!P5 IMAD R13, R68, R90, R15 ;  /* 0x0000005a440dd224 */ /* 0x008fe200078e020f */
[----:B------:R-:W-:Y:S04]  /*3d10*/  BSSY B1, `(.L_x_124) ;  /* 0x0000006000017945 */ /* 0x000fe80003800000 */
[----:B------:R3:W-:Y:S01]  /*3d20*/  @!P5 STG.E.U8 desc[UR38][R4.64+0x58], R13 ;  /* 0x0000580d0400d986 */ /* 0x0007e2000c101126 */
[----:B------:R-:W-:Y:S05]  /*3d30*/  @P2 BRA `(.L_x_125) ;  /* 0x00000000000c2947 */ /* 0x000fea0003800000 */
[----:B------:R-:W5:Y:S02]  /*3d40*/  LDG.E.U8 R99, desc[UR38][R8.64+0x59] ;  /* 0x0000592608637981 */ /* 0x000f64000c1e1100 */
[----:B-----5:R-:W-:-:S05]  /*3d50*/  PRMT R12, R99, 0x8880, RZ ;  /* 0x00008880630c7816 */ /* 0x020fca00000000ff */
[----:B------:R-:W-:-:S07]  /*3d60*/  IMAD R15, R12, R91, RZ ;  /* 0x0000005b0c0f7224 */ /* 0x000fce00078e02ff */
.L_x_125:
[----:B------:R-:W-:Y:S05]  /*3d70*/  BSYNC B1 ;  /* 0x0000000000017941 */ /* 0x000fea0003800000 */
.L_x_124:
        /* <DEDUP_REMOVED lines=11> */
.L_x_127:
[----:B------:R-:W-:Y:S05]  /*3e30*/  BSYNC B1 ;  /* 0x0000000000017941 */ /* 0x000fea0003800000 */
.L_x_126:
[----:B---3--:R-:W-:Y:S01]  /*3e40*/  @!P4 IMAD R13, R70, R90, R15 ;  /* 0x0000005a460dc224 */ /* 0x008fe200078e020f */
[----:B------:R-:W-:Y:S04]  /*3e50*/  BSSY B1, `(.L_x_128) ;  /* 0x0000006000017945 */ /* 0x000fe80003800000 */
[----:B------:R3:W-:Y:S01]  /*3e60*/  @!P4 STG.E.U8 desc[UR38][R6.64+0x58], R13 ;  /* 0x0000580d0600c986 */ /* 0x0007e2000c101126 */
[----:B------:R-:W-:Y:S05]  /*3e70*/  @P3 BRA `(.L_x_129) ;  /* 0x00000000000c3947 */ /* 0x000fea0003800000 */
[----:B------:R-:W5:Y:S02]  /*3e80*/  LDG.E.U8 R99, desc[UR38][R10.64+0x59] ;  /* 0x000059260a637981 */ /* 0x000f64000c1e1100 */
[----:B-----5:R-:W-:-:S05]  /*3e90*/  PRMT R12, R99, 0x8880, RZ ;  /* 0x00008880630c7816 */ /* 0x020fca00000000ff */
[----:B------:R-:W-:-:S07]  /*3ea0*/  IMAD R15, R12, R91, RZ ;  /* 0x0000005b0c0f7224 */ /* 0x000fce00078e02ff */
.L_x_129:
[----:B------:R-:W-:Y:S05]  /*3eb0*/  BSYNC B1 ;  /* 0x0000000000017941 */ /* 0x000fea0003800000 */
.L_x_128:
[----:B------:R-:W-:Y:S01]  /*3ec0*/  @!P3 IMAD R71, R71, R90, R15 ;  /* 0x0000005a4747b224 */ /* 0x000fe200078e020f */
[----:B------:R-:W-:Y:S04]  /*3ed0*/  BSSY B1, `(.L_x_130) ;  /* 0x0000006000017945 */ /* 0x000fe80003800000 */
[----:B------:R0:W-:Y:S01]  /*3ee0*/  @!P3 STG.E.U8 desc[UR38][R6.64+0x59], R71 ;  /* 0x000059470600b986 */ /* 0x0001e2000c101126 */
[----:B------:R-:W-:Y:S05]  /*3ef0*/  @P5 BRA `(.L_x_131) ;  /* 0x00000000000c5947 */ /* 0x000fea0003800000 */
[----:B------:R-:W5:Y:S02]  /*3f00*/  LDG.E.U8 R99, desc[UR38][R8.64+0x60] ;  /* 0x0000602608637981 */ /* 0x000f64000c1e1100 */
[----:B-----5:R-:W-:-:S05]  /*3f10*/  PRMT R12, R99, 0x8880, RZ ;  /* 0x00008880630c7816 */ /* 0x020fca00000000ff */
[----:B------:R-:W-:-:S07]  /*3f20*/  IMAD R15, R12, R91, RZ ;  /* 0x0000005b0c0f7224 */ /* 0x000fce00078e02ff */
.L_x_131:
[----:B------:R-:W-:Y:S05]  /*3f30*/  BSYNC B1 ;  /* 0x0000000000017941 */ /* 0x000fea0003800000 */
.L_x_130:
[----:B---3--:R-:W-:Y:S01]  /*3f40*/  @!P5 IMAD R13, R72, R90, R15 ;  /* 0x0000005a480dd224 */ /* 0x008fe200078e020f */
[----:B------:R-:W-:Y:S04]  /*3f50*/  BSSY B1, `(.L_x_132) ;  /* 0x0000006000017945 */ /* 0x000fe80003800000 */
[----:B------:R3:W-:Y:S01]  /*3f60*/  @!P5 STG.E.U8 desc[UR38][R4.64+0x60], R13 ;  /* 0x0000600d0400d986 */ /* 0x0007e2000c101126 */
[----:B------:R-:W-:Y:S05]  /*3f70*/  @P2 BRA `(.L_x_133) ;  /* 0x00000000000c2947 */ /* 0x000fea0003800000 */
[----:B------:R-:W5:Y:S02]  /*3f80*/  LDG.E.U8 R99, desc[UR38][R8.64+0x61] ;  /* 0x0000612608637981 */ /* 0x000f64000c1e1100 */
[----:B-----5:R-:W-:-:S05]  /*3f90*/  PRMT R12, R99, 0x8880, RZ ;  /* 0x00008880630c7816 */ /* 0x020fca00000000ff */
[----:B------:R-:W-:-:S07]  /*3fa0*/  IMAD R15, R12, R91, RZ ;  /* 0x0000005b0c0f7224 */ /* 0x000fce00078e02ff */
.L_x_133:
[----:B------:R-:W-:Y:S05]  /*3fb0*/  BSYNC B1 ;  /* 0x0000000000017941 */ /* 0x000fea0003800000 */
.L_x_132:
        /* <DEDUP_REMOVED lines=11> */
.L_x_135:
[----:B------:R-:W-:Y:S05]  /*4070*/  BSYNC B1 ;  /* 0x0000000000017941 */ /* 0x000fea0003800000 */
.L_x_134:
[----:B---3--:R-:W-:Y:S01]  /*4080*/  @!P4 IMAD R13, R74, R90, R15 ;  /* 0x0000005a4a0dc224 */ /* 0x008fe200078e020f */
[----:B------:R-:W-:Y:S04]  /*4090*/  BSSY B1, `(.L_x_136) ;  /* 0x0000006000017945 */ /* 0x000fe80003800000 */
[----:B------:R3:W-:Y:S01]  /*40a0*/  @!P4 STG.E.U8 desc[UR38][R6.64+0x60], R13 ;  /* 0x0000600d0600c986 */ /* 0x0007e2000c101126 */
[----:B------:R-:W-:Y:S05]  /*40b0*/  @P3 BRA `(.L_x_137) ;  /* 0x00000000000c3947 */ /* 0x000fea0003800000 */
[----:B------:R-:W5:Y:S02]  /*40c0*/  LDG.E.U8 R99, desc[UR38][R10.64+0x61] ;  /* 0x000061260a637981 */ /* 0x000f64000c1e1100 */
[----:B-----5:R-:W-:-:S05]  /*40d0*/  PRMT R12, R99, 0x8880, RZ ;  /* 0x00008880630c7816 */ /* 0x020fca00000000ff */
[----:B------:R-:W-:-:S07]  /*40e0*/  IMAD R15, R12, R91, RZ ;  /* 0x0000005b0c0f7224 */ /* 0x000fce00078e02ff */
.L_x_137:
[----:B------:R-:W-:Y:S05]  /*40f0*/  BSYNC B1 ;  /* 0x0000000000017941 */ /* 0x000fea0003800000 */
.L_x_136:
[----:B------:R-:W-:Y:S01]  /*4100*/  @!P3 IMAD R75, R75, R90, R15 ;  /* 0x0000005a4b4bb224 */ /* 0x000fe200078e020f */
[----:B------:R-:W-:Y:S04]  /*4110*/  BSSY B1, `(.L_x_138) ;  /* 0x0000006000017945 */ /* 0x000fe80003800000 */
[----:B------:R0:W-:Y:S01]  /*4120*/  @!P3 STG.E.U8 desc[UR38][R6.64+0x61], R75 ;  /* 0x0000614b0600b986 */ /* 0x0001e2000c101126 */
[----:B------:R-:W-:Y:S05]  /*4130*/  @P5 BRA `(.L_x_139) ;  /* 0x00000000000c5947 */ /* 0x000fea0003800000 */
[----:B------:R-:W5:Y:S02]  /*4140*/  LDG.E.U8 R99, desc[UR38][R8.64+0x68] ;  /* 0x0000682608637981 */ /* 0x000f64000c1e1100 */
[----:B-----5:R-:W-:-:S05]  /*4150*/  PRMT R12, R99, 0x8880, RZ ;  /* 0x00008880630c7816 */ /* 0x020fca00000000ff */
[----:B------:R-:W-:-:S07]  /*4160*/  IMAD R15, R12, R91, RZ ;  /* 0x0000005b0c0f7224 */ /* 0x000fce00078e02ff */
.L_x_139:
[----:B------:R-:W-:Y:S05]  /*4170*/  BSYNC B1 ;  /* 0x0000000000017941 */ /* 0x000fea0003800000 */
.L_x_138:
[----:B---3--:R-:W-:Y:S01]  /*4180*/  @!P5 IMAD R13, R76, R90, R15 ;  /* 0x0000005a4c0dd224 */ /* 0x008fe200078e020f */
[----:B------:R-:W-:Y:S04]  /*4190*/  BSSY B1, `(.L_x_140) ;  /* 0x0000006000017945 */ /* 0x000fe80003800000 */
[----:B------:R3:W-:Y:S01]  /*41a0*/  @!P5 STG.E.U8 desc[UR38][R4.64+0x68], R13 ;  /* 0x0000680d0400d986 */ /* 0x0007e2000c101126 */
[----:B------:R-:W-:Y:S05]  /*41b0*/  @P2 BRA `(.L_x_141) ;  /* 0x00000000000c2947 */ /* 0x000fea0003800000 */
[----:B------:R-:W5:Y:S02]  /*41c0*/  LDG.E.U8 R99, desc[UR38][R8.64+0x69] ;  /* 0x0000692608637981 */ /* 0x000f64000c1e1100 */
[----:B-----5:R-:W-:-:S05]  /*41d0*/  PRMT R12, R99, 0x8880, RZ ;  /* 0x00008880630c7816 */ /* 0x020fca00000000ff */
[----:B------:R-:W-:-:S07]  /*41e0*/  IMAD R15, R12, R91, RZ ;  /* 0x0000005b0c0f7224 */ /* 0x000fce00078e02ff */
.L_x_141:
[----:B------:R-:W-:Y:S05]  /*41f0*/  BSYNC B1 ;  /* 0x0000000000017941 */ /* 0x000fea0003800000 */
.L_x_140:
        /* <DEDUP_REMOVED lines=11> */
.L_x_143:
[----:B------:R-:W-:Y:S05]  /*42b0*/  BSYNC B1 ;  /* 0x0000000000017941 */ /* 0x000fea0003800000 */
.L_x_142:
[----:B---3--:R-:W-:Y:S01]  /*42c0*/  @!P4 IMAD R13, R78, R90, R15 ;  /* 0x0000005a4e0dc224 */ /* 0x008fe200078e020f */
[----:B------:R-:W-:Y:S04]  /*42d0*/  BSSY B1, `(.L_x_144) ;  /* 0x0000006000017945 */ /* 0x000fe80003800000 */
[----:B------:R3:W-:Y:S01]  /*42e0*/  @!P4 STG.E.U8 desc[UR38][R6.64+0x68], R13 ;  /* 0x0000680d0600c986 */ /* 0x0007e2000c101126 */
[----:B------:R-:W-:Y:S05]  /*42f0*/  @P3 BRA `(.L_x_145) ;  /* 0x00000000000c3947 */ /* 0x000fea0003800000 */
[----:B------:R-:W5:Y:S02]  /*4300*/  LDG.E.U8 R99, desc[UR38][R10.64+0x69] ;  /* 0x000069260a637981 */ /* 0x000f64000c1e1100 */
[----:B-----5:R-:W-:-:S05]  /*4310*/  PRMT R12, R99, 0x8880, RZ ;  /* 0x00008880630c7816 */ /* 0x020fca00000000ff */
[----:B------:R-:W-:-:S07]  /*4320*/  IMAD R15, R12, R91, RZ ;  /* 0x0000005b0c0f7224 */ /* 0x000fce00078e02ff */
.L_x_145:
[----:B------:R-:W-:Y:S05]  /*4330*/  BSYNC B1 ;  /* 0x0000000000017941 */ /* 0x000fea0003800000 */
.L_x_144:
[----:B------:R-:W-:Y:S01]  /*4340*/  @!P3 IMAD R79, R79, R90, R15 ;  /* 0x0000005a4f4fb224 */ /* 0x000fe200078e020f */
[----:B------:R-:W-:Y:S04]  /*4350*/  BSSY B1, `(.L_x_146) ;  /* 0x0000006000017945 */ /* 0x000fe80003800000 */
[----:B------:R0:W-:Y:S01]  /*4360*/  @!P3 STG.E.U8 desc[UR38][R6.64+0x69], R79 ;  /* 0x0000694f0600b986 */ /* 0x0001e2000c101126 */
[----:B------:R-:W-:Y:S05]  /*4370*/  @P5 BRA `(.L_x_147) ;  /* 0x00000000000c5947 */ /* 0x000fea0003800000 */
[----:B------:R-:W5:Y:S02]  /*4380*/  LDG.E.U8 R99, desc[UR38][R8.64+0x70] ;  /* 0x0000702608637981 */ /* 0x000f64000c1e1100 */
[----:B-----5:R-:W-:-:S05]  /*4390*/  PRMT R12, R99, 0x8880, RZ ;  /* 0x00008880630c7816 */ /* 0x020fca00000000ff */
[----:B------:R-:W-:-:S07]  /*43a0*/  IMAD R15, R12, R91, RZ ;  /* 0x0000005b0c0f7224 */ /* 0x000fce00078e02ff */
.L_x_147:
[----:B------:R-:W-:Y:S05]  /*43b0*/  BSYNC B1 ;  /* 0x0000000000017941 */ /* 0x000fea0003800000 */
.L_x_146:
[----:B---3--:R-:W-:Y:S01]  /*43c0*/  @!P5 IMAD R13, R80, R90, R15 ;  /* 0x0000005a500dd224 */ /* 0x008fe200078e020f */
[----:B------:R-:W-:Y:S04]  /*43d0*/  BSSY B1, `(.L_x_148) ;  /* 0x0000006000017945 */ /* 0x000fe80003800000 */
[----:B------:R3:W-:Y:S01]  /*43e0*/  @!P5 STG.E.U8 desc[UR38][R4.64+0x70], R13 ;  /* 0x0000700d0400d986 */ /* 0x0007e2000c101126 */
[----:B------:R-:W-:Y:S05]  /*43f0*/  @P2 BRA `(.L_x_149) ;  /* 0x00000000000c2947 */ /* 0x000fea0003800000 */
[----:B------:R-:W5:Y:S02]  /*4400*/  LDG.E.U8 R99, desc[UR38][R8.64+0x71] ;  /* 0x0000712608637981 */ /* 0x000f64000c1e1100 */
[----:B-----5:R-:W-:-:S05]  /*4410*/  PRMT R12, R99, 0x8880, RZ ;  /* 0x00008880630c7816 */ /* 0x020fca00000000ff */
[----:B------:R-:W-:-:S07]  /*4420*/  IMAD R15, R12, R91, RZ ;  /* 0x0000005b0c0f7224 */ /* 0x000fce00078e02ff */
.L_x_149:
[----:B------:R-:W-:Y:S05]  /*4430*/  BSYNC B1 ;  /* 0x0000000000017941 */ /* 0x000fea0003800000 */
.L_x_148:
[----:B------:R-:W-:Y:S01]  /*4440*/  ISETP.LT.OR P4, PT, R3, 0x71, !P0 ;  /* 0x000000710300780c */ /* 0x000fe20004781670 */
[----:B------:R-:W-:Y:S01]  /*4450*/  @!P2 IMAD R81, R81, R90, R15 ;  /* 0x0000005a5151a224 */ /* 0x000fe200078e020f */
[----:B------:R-:W-:Y:S01]  /*4460*/  BSSY B1, `(.L_x_150) ;  /* 0x000000a000017945 */ /* 0x000fe20003800000 */
[C---:B------:R-:W-:Y:S02]  /*4470*/  ISETP.LT.OR P3, PT, R3.reuse, 0x72, !P0 ;  /* 0x000000720300780c */ /* 0x040fe40004761670 */
[C---:B------:R-:W-:Y:S01]  /*4480*/  ISETP.LT.OR P5, PT, R3.reuse, 0x79, !P0 ;  /* 0x000000790300780c */ /* 0x040fe200047a1670 */
[----:B------:R0:W-:Y:S01]  /*4490*/  @!P2 STG.E.U8 desc[UR38][R4.64+0x71], R81 ;  /* 0x000071510400a986 */ /* 0x0001e2000c101126 */
[C---:B------:R-:W-:Y:S02]  /*44a0*/  ISETP.LT.OR P2, PT, R3.reuse, 0x79, !P1 ;  /* 0x000000790300780c */ /* 0x040fe40004f41670 */
[----:B------:R-:W-:-:S04]  /*44b0*/  ISETP.LT.OR P1, PT, R3, 0x7a, !P1 ;  /* 0x0000007a0300780c */ /* 0x000fc80004f21670 */
[----:B------:R-:W-:Y:S09]  /*44c0*/  @P4 BRA `(.L_x_151) ;  /* 0x00000000000c4947 */ /* 0x000ff20003800000 */
[----:B------:R-:W5:Y:S02]  /*44d0*/  LDG.E.U8 R99, desc[UR38][R10.64+0x70] ;  /* 0x000070260a637981 */ /* 0x000f64000c1e1100 */
[----:B-----5:R-:W-:-:S05]  /*44e0*/  PRMT R12, R99, 0x8880, RZ ;  /* 0x00008880630c7816 */ /* 0x020fca00000000ff */
[----:B------:R-:W-:-:S07]  /*44f0*/  IMAD R15, R12, R91, RZ ;  /* 0x0000005b0c0f7224 */ /* 0x000fce00078e02ff */
.L_x_151:
[----:B------:R-:W-:Y:S05]  /*4500*/  BSYNC B1 ;  /* 0x0000000000017941 */ /* 0x000fea0003800000 */
.L_x_150:
[----:B---3--:R-:W-:Y:S01]  /*4510*/  @!P4 IMAD R13, R82, R90, R15 ;  /* 0x0000005a520dc224 */ /* 0x008fe200078e020f */
[----:B------:R-:W-:Y:S04]  /*4520*/  BSSY B1, `(.L_x_152) ;  /* 0x0000006000017945 */ /* 0x000fe80003800000 */
[----:B------:R3:W-:Y:S01]  /*4530*/  @!P4 STG.E.U8 desc[UR38][R6.64+0x70], R13 ;  /* 0x0000700d0600c986 */ /* 0x0007e2000c101126 */
[----:B------:R-:W-:Y:S05]  /*4540*/  @P3 BRA `(.L_x_153) ;  /* 0x00000000000c3947 */ /* 0x000fea0003800000 */
[----:B------:R-:W5:Y:S02]  /*4550*/  LDG.E.U8 R99, desc[UR38][R10.64+0x71] ;  /* 0x000071260a637981 */ /* 0x000f64000c1e1100 */
[----:B-----5:R-:W-:-:S05]  /*4560*/  PRMT R12, R99, 0x8880, RZ ;  /* 0x00008880630c7816 */ /* 0x020fca00000000ff */
[----:B------:R-:W-:-:S07]  /*4570*/  IMAD R15, R12, R91, RZ ;  /* 0x0000005b0c0f7224 */ /* 0x000fce00078e02ff */
.L_x_153:
[----:B------:R-:W-:Y:S05]  /*4580*/  BSYNC B1 ;  /* 0x0000000000017941 */ /* 0x000fea0003800000 */
.L_x_152:
[----:B------:R-:W-:Y:S01]  /*4590*/  @!P3 IMAD R83, R83, R90, R15 ;  /* 0x0000005a5353b224 */ /* 0x000fe200078e020f */
[----:B------:R-:W-:Y:S04]  /*45a0*/  BSSY B1, `(.L_x_154) ;  /* 0x0000006000017945 */ /* 0x000fe80003800000 */
[----:B------:R0:W-:Y:S01]  /*45b0*/  @!P3 STG.E.U8 desc[UR38][R6.64+0x71], R83 ;  /* 0x000071530600b986 */ /* 0x0001e2000c101126 */
[----:B------:R-:W-:Y:S05]  /*45c0*/  @P2 BRA `(.L_x_155) ;  /* 0x00000000000c2947 */ /* 0x000fea0003800000 */
[----:B------:R-:W5:Y:S02]  /*45d0*/  LDG.E.U8 R99, desc[UR38][R8.64+0x78] ;  /* 0x0000782608637981 */ /* 0x000f64000c1e1100 */
[----:B-----5:R-:W-:-:S05]  /*45e0*/  PRMT R12, R99, 0x8880, RZ ;  /* 0x00008880630c7816 */ /* 0x020fca00000000ff */
[----:B------:R-:W-:-:S07]  /*45f0*/  IMAD R15, R12, R91, RZ ;  /* 0x0000005b0c0f7224 */ /* 0x000fce00078e02ff */
.L_x_155:
[----:B------:R-:W-:Y:S05]  /*4600*/  BSYNC B1 ;  /* 0x0000000000017941 */ /* 0x000fea0003800000 */
.L_x_154:
[----:B---3--:R-:W-:Y:S01]  /*4610*/  @!P2 IMAD R13, R84, R90, R15 ;  /* 0x0000005a540da224 */ /* 0x008fe200078e020f */
[----:B------:R-:W-:Y:S04]  /*4620*/  BSSY B1, `(.L_x_156) ;  /* 0x0000006000017945 */ /* 0x000fe80003800000 */
[----:B------:R3:W-:Y:S01]  /*4630*/  @!P2 STG.E.U8 desc[UR38][R4.64+0x78], R13 ;  /* 0x0000780d0400a986 */ /* 0x0007e2000c101126 */
[----:B------:R-:W-:Y:S05]  /*4640*/  @P1 BRA `(.L_x_157) ;  /* 0x00000000000c1947 */ /* 0x000fea0003800000 */
[----:B------:R-:W5:Y:S02]  /*4650*/  LDG.E.U8 R99, desc[UR38][R8.64+0x79] ;  /* 0x0000792608637981 */ /* 0x000f64000c1e1100 */
[----:B-----5:R-:W-:-:S05]  /*4660*/  PRMT R12, R99, 0x8880, RZ ;  /* 0x00008880630c7816 */ /* 0x020fca00000000ff */
[----:B------:R-:W-:-:S07]  /*4670*/  IMAD R15, R12, R91, RZ ;  /* 0x0000005b0c0f7224 */ /* 0x000fce00078e02ff */
.L_x_157:
[----:B------:R-:W-:Y:S05]  /*4680*/  BSYNC B1 ;  /* 0x0000000000017941 */ /* 0x000fea0003800000 */
.L_x_156:
[----:B------:R-:W-:Y:S01]  /*4690*/  @!P1 IMAD R85, R85, R90, R15 ;  /* 0x0000005a55559224 */ /* 0x000fe200078e020f */
[----:B------:R-:W-:Y:S04]  /*46a0*/  BSSY B1, `(.L_x_158) ;  /* 0x0000006000017945 */ /* 0x000fe80003800000 */
[----:B------:R0:W-:Y:S01]  /*46b0*/  @!P1 STG.E.U8 desc[UR38][R4.64+0x79], R85 ;  /* 0x0000795504009986 */ /* 0x0001e2000c101126 */
[----:B------:R-:W-:Y:S05]  /*46c0*/  @P5 BRA `(.L_x_159) ;  /* 0x00000000000c5947 */ /* 0x000fea0003800000 */
[----:B------:R-:W0:Y:S02]  /*46d0*/  LDG.E.U8 R99, desc[UR38][R10.64+0x78] ;  /* 0x000078260a637981 */ /* 0x000e24000c1e1100 */
[----:B0123--:R-:W-:-:S05]  /*46e0*/  PRMT R4, R99, 0x8880, RZ ;  /* 0x0000888063047816 */ /* 0x00ffca00000000ff */
[----:B------:R-:W-:-:S07]  /*46f0*/  IMAD R15, R4, R91, RZ ;  /* 0x0000005b040f7224 */ /* 0x000fce00078e02ff */
.L_x_159:
[----:B------:R-:W-:Y:S05]  /*4700*/  BSYNC B1 ;  /* 0x0000000000017941 */ /* 0x000fea0003800000 */
.L_x_158:
[----:B0123--:R-:W-:Y:S01]  /*4710*/  @!P5 IMAD R5, R86, R90, R15 ;  /* 0x0000005a5605d224 */ /* 0x00ffe200078e020f */
[----:B------:R-:W-:Y:S01]  /*4720*/  ISETP.LT.OR P0, PT, R3, 0x7a, !P0 ;  /* 0x0000007a0300780c */ /* 0x000fe20004701670 */
[----:B------:R-:W-:Y:S03]  /*4730*/  BSSY B1, `(.L_x_160) ;  /* 0x0000006000017945 */ /* 0x000fe60003800000 */
[----:B------:R0:W-:Y:S09]  /*4740*/  @!P5 STG.E.U8 desc[UR38][R6.64+0x78], R5 ;  /* 0x000078050600d986 */ /* 0x0001f2000c101126 */
[----:B------:R-:W-:Y:S05]  /*4750*/  @P0 BRA `(.L_x_161) ;  /* 0x00000000000c0947 */ /* 0x000fea0003800000 */
[----:B------:R-:W2:Y:S02]  /*4760*/  LDG.E.U8 R99, desc[UR38][R10.64+0x79] ;  /* 0x000079260a637981 */ /* 0x000ea4000c1e1100 */
[----:B--2---:R-:W-:-:S05]  /*4770*/  PRMT R4, R99, 0x8880, RZ ;  /* 0x0000888063047816 */ /* 0x004fca00000000ff */
[----:B------:R-:W-:-:S07]  /*4780*/  IMAD R15, R4, R91, RZ ;  /* 0x0000005b040f7224 */ /* 0x000fce00078e02ff */
.L_x_161:
[----:B------:R-:W-:Y:S05]  /*4790*/  BSYNC B1 ;  /* 0x0000000000017941 */ /* 0x000fea0003800000 */
.L_x_160:
[----:B------:R-:W-:Y:S01]  /*47a0*/  IMAD R15, R87, R90, R15 ;  /* 0x0000005a570f7224 */ /* 0x000fe200078e020f */
[----:B------:R-:W-:Y:S06]  /*47b0*/  @P0 BRA `(.L_x_162) ;  /* 0x0000000c00100947 */ /* 0x000fec0003800000 */
[----:B------:R1:W-:Y:S01]  /*47c0*/  STG.E.U8 desc[UR38][R6.64+0x79], R15 ;  /* 0x0000790f06007986 */ /* 0x0003e2000c101126 */
[----:B------:R-:W-:Y:S05]  /*47d0*/  BRA `(.L_x_162) ;  /* 0x0000000c00087947 */ /* 0x000fea0003800000 */
.L_x_33:
[C---:B------:R-:W-:Y:S02]  /*47e0*/  ISETP.GE.AND P1, PT, R101.reuse, 0x1, PT ;  /* 0x000000016500780c */ /* 0x040fe40003f26270 */
[----:B------:R-:W-:Y:S02]  /*47f0*/  ISETP.GE.AND P0, PT, R101, 0x9, PT ;  /* 0x000000096500780c */ /* 0x000fe40003f06270 */
[C---:B------:R-:W-:Y:S02]  /*4800*/  ISETP.LT.OR P4, PT, R3.reuse, 0x1, !P1 ;  /* 0x000000010300780c */ /* 0x040fe40004f81670 */
[C---:B------:R-:W-:Y:S02]  /*4810*/  ISETP.LT.OR P3, PT, R3.reuse, 0x2, !P1 ;  /* 0x000000020300780c */ /* 0x040fe40004f61670 */
[C---:B------:R-:W-:Y:S02]  /*4820*/  ISETP.LT.OR P2, PT, R3.reuse, 0x1, !P0 ;  /* 0x000000010300780c */ /* 0x040fe40004741670 */
[----:B------:R-:W-:-:S07]  /*4830*/  ISETP.LT.OR P5, PT, R3, 0x2, !P0 ;  /* 0x000000020300780c */ /* 0x000fce00047a1670 */
[-C--:B------:R-:W-:Y:S02]  /*4840*/  @!P4 IMAD R9, R24, R90.reuse, RZ ;  /* 0x0000005a1809c224 */ /* 0x080fe400078e02ff */
[-C--:B------:R-:W-:Y:S02]  /*4850*/  @!P3 IMAD R25, R25, R90.reuse, RZ ;  /* 0x0000005a1919b224 */ /* 0x080fe400078e02ff */
[-C--:B------:R-:W-:Y:S01]  /*4860*/  @!P2 IMAD R11, R26, R90.reuse, RZ ;  /* 0x0000005a1a0ba224 */ /* 0x080fe200078e02ff */
[----:B------:R0:W-:Y:S01]  /*4870*/  @!P4 STG.E.U8 desc[UR38][R4.64], R9 ;  /* 0x000000090400c986 */ /* 0x0001e2000c101126 */
[----:B------:R-:W-:Y:S01]  /*4880*/  ISETP.LT.OR P4, PT, R3, 0x9, !P1 ;  /* 0x000000090300780c */ /* 0x000fe20004f81670 */
[----:B------:R-:W-:Y:S02]  /*4890*/  @!P5 IMAD R27, R27, R90, RZ ;  /* 0x0000005a1b1bd224 */ /* 0x000fe400078e02ff */
[----:B------:R-:W-:Y:S01]  /*48a0*/  @!P3 STG.E.U8 desc[UR38][R4.64+0x1], R25 ;  /* 0x000001190400b986 */ /* 0x000fe2000c101126 */
[----:B------:R-:W-:-:S03]  /*48b0*/  ISETP.LT.OR P3, PT, R3, 0xa, !P1 ;  /* 0x0000000a0300780c */ /* 0x000fc60004f61670 */
[----:B------:R1:W-:Y:S01]  /*48c0*/  @!P2 STG.E.U8 desc[UR38][R6.64], R11 ;  /* 0x0000000b0600a986 */ /* 0x0003e2000c101126 */
[----:B------:R-:W-:-:S03]  /*48d0*/  ISETP.LT.OR P2, PT, R3, 0x9, !P0 ;  /* 0x000000090300780c */ /* 0x000fc60004741670 */
[----:B------:R-:W-:Y:S01]  /*48e0*/  @!P5 STG.E.U8 desc[UR38][R6.64+0x1], R27 ;  /* 0x0000011b0600d986 */ /* 0x000fe2000c101126 */
[----:B------:R-:W-:Y:S01]  /*48f0*/  ISETP.LT.OR P5, PT, R3, 0xa, !P0 ;  /* 0x0000000a0300780c */ /* 0x000fe200047a1670 */
[----:B------:R-:W-:-:S04]  /*4900*/  @!P4 IMAD R13, R28, R90, RZ ;  /* 0x0000005a1c0dc224 */ /* 0x000fc800078e02ff */
[-C--:B------:R-:W-:Y:S01]  /*4910*/  @!P3 IMAD R29, R29, R90.reuse, RZ ;  /* 0x0000005a1d1db224 */ /* 0x080fe200078e02ff */
[----:B------:R-:W-:Y:S01]  /*4920*/  @!P4 STG.E.U8 desc[UR38][R4.64+0x8], R13 ;  /* 0x0000080d0400c986 */ /* 0x000fe2000c101126 */
[C---:B------:R-:W-:Y:S02]  /*4930*/  ISETP.LT.OR P4, PT, R3.reuse, 0x11, !P1 ;  /* 0x000000110300780c */ /* 0x040fe40004f81670 */
[-C--:B0-----:R-:W-:Y:S01]  /*4940*/  @!P2 IMAD R9, R30, R90.reuse, RZ ;  /* 0x0000005a1e09a224 */ /* 0x081fe200078e02ff */
[----:B------:R-:W-:Y:S01]  /*4950*/  @!P3 STG.E.U8 desc[UR38][R4.64+0x9], R29 ;  /* 0x0000091d0400b986 */ /* 0x000fe2000c101126 */
[----:B------:R-:W-:Y:S02]  /*4960*/  ISETP.LT.OR P3, PT, R3, 0x12, !P1 ;  /* 0x000000120300780c */ /* 0x000fe40004f61670 */
[----:B------:R-:W-:Y:S01]  /*4970*/  @!P5 IMAD R31, R31, R90, RZ ;  /* 0x0000005a1f1fd224 */ /* 0x000fe200078e02ff */
[----:B------:R0:W-:Y:S01]  /*4980*/  @!P2 STG.E.U8 desc[UR38][R6.64+0x8], R9 ;  /* 0x000008090600a986 */ /* 0x0001e2000c101126 */
[----:B------:R-:W-:-:S03]  /*4990*/  ISETP.LT.OR P2, PT, R3, 0x11, !P0 ;  /* 0x000000110300780c */ /* 0x000fc60004741670 */
[----:B------:R-:W-:Y:S01]  /*49a0*/  @!P5 STG.E.U8 desc[UR38][R6.64+0x9], R31 ;  /* 0x0000091f0600d986 */ /* 0x000fe2000c101126 */
[----:B------:R-:W-:Y:S01]  /*49b0*/  ISETP.LT.OR P5, PT, R3, 0x12, !P0 ;  /* 0x000000120300780c */ /* 0x000fe200047a1670 */
[----:B-1----:R-:W-:-:S04]  /*49c0*/  @!P4 IMAD R11, R32, R90, RZ ;  /* 0x0000005a200bc224 */ /* 0x002fc800078e02ff */
        /* <DEDUP_REMOVED lines=109> */
[----:B------:R1:W-:Y:S01]  /*50a0*/  @!P4 STG.E.U8 desc[UR38][R4.64+0x58], R13 ;  /* 0x0000580d0400c986 */ /* 0x0003e2000c101126 */
        /* <DEDUP_REMOVED lines=13> */
[-C--:B-1----:R-:W-:Y:S01]  /*5180*/  @!P2 IMAD R13, R74, R90.reuse, RZ ;  /* 0x0000005a4a0da224 */ /* 0x082fe200078e02ff */
[----:B------:R-:W-:Y:S01]  /*5190*/  @!P3 STG.E.U8 desc[UR38][R4.64+0x61], R73 ;  /* 0x000061490400b986 */ /* 0x000fe2000c101126 */
[----:B------:R-:W-:Y:S02]  /*51a0*/  ISETP.LT.OR P3, PT, R3, 0x6a, !P1 ;  /* 0x0000006a0300780c */ /* 0x000fe40004f61670 */
[----:B------:R-:W-:Y:S01]  /*51b0*/  @!P5 IMAD R75, R75, R90, RZ ;  /* 0x0000005a4b4bd224 */ /* 0x000fe200078e02ff */
[----:B------:R1:W-:Y:S01]  /*51c0*/  @!P2 STG.E.U8 desc[UR38][R6.64+0x60], R13 ;  /* 0x0000600d0600a986 */ /* 0x0003e2000c101126 */
[----:B------:R-:W-:-:S03]  /*51d0*/  ISETP.LT.OR P2, PT, R3, 0x69, !P0 ;  /* 0x000000690300780c */ /* 0x000fc60004741670 */
[----:B------:R-:W-:Y:S01]  /*51e0*/  @!P5 STG.E.U8 desc[UR38][R6.64+0x61], R75 ;  /* 0x0000614b0600d986 */ /* 0x000fe2000c101126 */
[----:B------:R-:W-:Y:S01]  /*51f0*/  ISETP.LT.OR P5, PT, R3, 0x6a, !P0 ;  /* 0x0000006a0300780c */ /* 0x000fe200047a1670 */
[----:B0-----:R-:W-:-:S04]  /*5200*/  @!P4 IMAD R9, R76, R90, RZ ;  /* 0x0000005a4c09c224 */ /* 0x001fc800078e02ff */
[-C--:B------:R-:W-:Y:S01]  /*5210*/  @!P3 IMAD R77, R77, R90.reuse, RZ ;  /* 0x0000005a4d4db224 */ /* 0x080fe200078e02ff */
[----:B------:R-:W-:Y:S01]  /*5220*/  @!P4 STG.E.U8 desc[UR38][R4.64+0x68], R9 ;  /* 0x000068090400c986 */ /* 0x000fe2000c101126 */
[C---:B------:R-:W-:Y:S02]  /*5230*/  ISETP.LT.OR P4, PT, R3.reuse, 0x72, !P1 ;  /* 0x000000720300780c */ /* 0x040fe40004f81670 */
[-C--:B--2---:R-:W-:Y:S01]  /*5240*/  @!P2 IMAD R11, R78, R90.reuse, RZ ;  /* 0x0000005a4e0ba224 */ /* 0x084fe200078e02ff */
[----:B------:R-:W-:Y:S01]  /*5250*/  @!P3 STG.E.U8 desc[UR38][R4.64+0x69], R77 ;  /* 0x0000694d0400b986 */ /* 0x000fe2000c101126 */
[----:B------:R-:W-:Y:S02]  /*5260*/  ISETP.LT.OR P3, PT, R3, 0x71, !P1 ;  /* 0x000000710300780c */ /* 0x000fe40004f61670 */
[----:B------:R-:W-:Y:S01]  /*5270*/  @!P5 IMAD R79, R79, R90, RZ ;  /* 0x0000005a4f4fd224 */ /* 0x000fe200078e02ff */
[----:B------:R0:W-:Y:S01]  /*5280*/  @!P2 STG.E.U8 desc[UR38][R6.64+0x68], R11 ;  /* 0x0000680b0600a986 */ /* 0x0001e2000c101126 */
[----:B------:R-:W-:-:S03]  /*5290*/  ISETP.LT.OR P2, PT, R3, 0x71, !P0 ;  /* 0x000000710300780c */ /* 0x000fc60004741670 */
[----:B------:R2:W-:Y:S01]  /*52a0*/  @!P5 STG.E.U8 desc[UR38][R6.64+0x69], R79 ;  /* 0x0000694f0600d986 */ /* 0x0005e2000c101126 */
[----:B------:R-:W-:Y:S01]  /*52b0*/  ISETP.LT.OR P5, PT, R3, 0x79, !P0 ;  /* 0x000000790300780c */ /* 0x000fe200047a1670 */
[----:B------:R-:W-:-:S04]  /*52c0*/  @!P4 IMAD R81, R81, R90, RZ ;  /* 0x0000005a5151c224 */ /* 0x000fc800078e02ff */
[-C--:B-1----:R-:W-:Y:S01]  /*52d0*/  @!P3 IMAD R13, R80, R90.reuse, RZ ;  /* 0x0000005a500db224 */ /* 0x082fe200078e02ff */
[----:B------:R2:W-:Y:S01]  /*52e0*/  @!P4 STG.E.U8 desc[UR38][R4.64+0x71], R81 ;  /* 0x000071510400c986 */ /* 0x0005e2000c101126 */
[C---:B------:R-:W-:Y:S02]  /*52f0*/  ISETP.LT.OR P4, PT, R3.reuse, 0x72, !P0 ;  /* 0x000000720300780c */ /* 0x040fe40004781670 */
[C---:B------:R-:W-:Y:S01]  /*5300*/  ISETP.LT.OR P0, PT, R3.reuse, 0x7a, !P0 ;  /* 0x0000007a0300780c */ /* 0x040fe20004701670 */
[----:B------:R2:W-:Y:S01]  /*5310*/  @!P3 STG.E.U8 desc[UR38][R4.64+0x70], R13 ;  /* 0x0000700d0400b986 */ /* 0x0005e2000c101126 */
[C---:B------:R-:W-:Y:S02]  /*5320*/  ISETP.LT.OR P3, PT, R3.reuse, 0x79, !P1 ;  /* 0x000000790300780c */ /* 0x040fe40004f61670 */
[----:B------:R-:W-:Y:S01]  /*5330*/  ISETP.LT.OR P1, PT, R3, 0x7a, !P1 ;  /* 0x0000007a0300780c */ /* 0x000fe20004f21670 */
[-C--:B------:R-:W-:Y:S02]  /*5340*/  @!P2 IMAD R3, R82, R90.reuse, RZ ;  /* 0x0000005a5203a224 */ /* 0x080fe400078e02ff */
[----:B0-----:R-:W-:-:S03]  /*5350*/  @!P5 IMAD R11, R86, R90, RZ ;  /* 0x0000005a560bd224 */ /* 0x001fc600078e02ff */
[----:B------:R2:W-:Y:S01]  /*5360*/  @!P2 STG.E.U8 desc[UR38][R6.64+0x70], R3 ;  /* 0x000070030600a986 */ /* 0x0005e2000c101126 */
[-C--:B------:R-:W-:Y:S02]  /*5370*/  @!P4 IMAD R83, R83, R90.reuse, RZ ;  /* 0x0000005a5353c224 */ /* 0x080fe400078e02ff */
[-C--:B------:R-:W-:Y:S02]  /*5380*/  @!P0 IMAD R87, R87, R90.reuse, RZ ;  /* 0x0000005a57578224 */ /* 0x080fe400078e02ff */
[-C--:B------:R-:W-:Y:S01]  /*5390*/  @!P3 IMAD R9, R84, R90.reuse, RZ ;  /* 0x0000005a5409b224 */ /* 0x080fe200078e02ff */
[----:B------:R2:W-:Y:S01]  /*53a0*/  @!P4 STG.E.U8 desc[UR38][R6.64+0x71], R83 ;  /* 0x000071530600c986 */ /* 0x0005e2000c101126 */
[----:B------:R-:W-:-:S03]  /*53b0*/  @!P1 IMAD R85, R85, R90, RZ ;  /* 0x0000005a55559224 */ /* 0x000fc600078e02ff */
[----:B------:R2:W-:Y:S04]  /*53c0*/  @!P3 STG.E.U8 desc[UR38][R4.64+0x78], R9 ;  /* 0x000078090400b986 */ /* 0x0005e8000c101126 */
[----:B------:R2:W-:Y:S04]  /*53d0*/  @!P1 STG.E.U8 desc[UR38][R4.64+0x79], R85 ;  /* 0x0000795504009986 */ /* 0x0005e8000c101126 */
[----:B------:R2:W-:Y:S04]  /*53e0*/  @!P5 STG.E.U8 desc[UR38][R6.64+0x78], R11 ;  /* 0x0000780b0600d986 */ /* 0x0005e8000c101126 */
[----:B------:R2:W-:Y:S02]  /*53f0*/  @!P0 STG.E.U8 desc[UR38][R6.64+0x79], R87 ;  /* 0x0000795706008986 */ /* 0x0005e4000c101126 */
.L_x_162:
[----:B------:R-:W-:Y:S05]  /*5400*/  BSYNC B0 ;  /* 0x0000000000007941 */ /* 0x000fea0003800000 */
.L_x_32:
[----:B------:R-:W-:Y:S01]  /*5410*/  IADD3 R16, P0, R16, UR36, RZ ;  /* 0x0000002410107c10 */ /* 0x000fe2000ff1e0ff */
[----:B------:R-:W-:Y:S01]  /*5420*/  ULDC.64 UR4, c[0x0][0x650] ;  /* 0x0001940000047ab9 */ /* 0x000fe20000000a00 */
[----:B--2---:R-:W-:Y:S01]  /*5430*/  PRMT R3, RZ, 0x7610, R3 ;  /* 0x00007610ff037816 */ /* 0x004fe20000000003 */
[----:B------:R-:W-:Y:S01]  /*5440*/  IMAD.MOV.U32 R100, RZ, RZ, -0x1 ;  /* 0xffffffffff647424 */ /* 0x000fe200078e00ff */
[----:B------:R-:W-:Y:S01]  /*5450*/  IADD3.X R17, R17, UR42, RZ, P0, !PT ;  /* 0x0000002a11117c10 */ /* 0x000fe200087fe4ff */
[----:B------:R-:W-:Y:S01]  /*5460*/  IMAD.MOV.U32 R23, RZ, RZ, -0x1 ;  /* 0xffffffffff177424 */ /* 0x000fe200078e00ff */
[----:B------:R-:W-:-:S04]  /*5470*/  ISETP.GE.U32.AND P0, PT, R16, UR4, PT ;  /* 0x0000000410007c0c */ /* 0x000fc8000bf06070 */
[----:B------:R-:W-:-:S13]  /*5480*/  ISETP.GE.U32.AND.EX P0, PT, R17, UR5, PT, P0 ;  /* 0x0000000511007c0c */ /* 0x000fda000bf06100 */
[----:B------:R-:W-:Y:S05]  /*5490*/  @P0 BRA `(.L_x_163) ;  /* 0x00000004004c0947 */ /* 0x000fea0003800000 */
[----:B------:R-:W2:Y:S01]  /*54a0*/  LDC.64 R10, c[0x0][0x628] ;  /* 0x00018a00ff0a7b82 */ /* 0x000ea20000000a00 */
[----:B------:R-:W3:Y:S01]  /*54b0*/  S2R R12, SR_CTAID.X ;  /* 0x00000000000c7919 */ /* 0x000ee20000002500 */
[----:B------:R-:W-:Y:S02]  /*54c0*/  IMAD.MOV.U32 R8, RZ, RZ, R16 ;  /* 0x000000ffff087224 */ /* 0x000fe400078e0010 */
[----:B------:R-:W-:Y:S01]  /*54d0*/  IMAD.MOV.U32 R9, RZ, RZ, R17 ;  /* 0x000000ffff097224 */ /* 0x000fe200078e0011 */
[----:B------:R-:W0:Y:S03]  /*54e0*/  S2R R20, SR_CTAID.Y ;  /* 0x0000000000147919 */ /* 0x000e260000002600 */
[----:B------:R-:W0:Y:S08]  /*54f0*/  LDC R0, c[0x0][0x630] ;  /* 0x00018c00ff007b82 */ /* 0x000e300000000800 */
[----:B-1----:R-:W1:Y:S01]  /*5500*/  LDC.64 R14, c[0x0][0x620] ;  /* 0x00018800ff0e7b82 */ /* 0x002e620000000a00 */
[----:B--2---:R-:W-:-:S04]  /*5510*/  ISETP.NE.U32.AND P0, PT, R10, RZ, PT ;  /* 0x000000ff0a00720c */ /* 0x004fc80003f05070 */
[----:B------:R-:W-:-:S13]  /*5520*/  ISETP.NE.AND.EX P0, PT, R11, RZ, PT, P0 ;  /* 0x000000ff0b00720c */ /* 0x000fda0003f05300 */
[----:B01-3--:R-:W-:Y:S05]  /*5530*/  @!P0 BRA `(.L_x_164) ;  /* 0x0000000000288947 */ /* 0x00bfea0003800000 */
[----:B------:R-:W0:Y:S02]  /*5540*/  LDC R3, c[0x0][0x634] ;  /* 0x00018d00ff037b82 */ /* 0x000e240000000800 */
[----:B0-----:R-:W-:-:S05]  /*5550*/  IADD3 R3, P0, R16, R3, RZ ;  /* 0x0000000310037210 */ /* 0x001fca0007f1e0ff */
[----:B------:R-:W-:-:S04]  /*5560*/  IMAD.X R13, RZ, RZ, R17, P0 ;  /* 0x000000ffff0d7224 */ /* 0x000fc800000e0611 */
[----:B------:R-:W-:-:S04]  /*5570*/  IMAD.WIDE.U32 R4, R13, R10, RZ ;  /* 0x0000000a0d047225 */ /* 0x000fc800078e00ff */
[----:B----4-:R-:W-:-:S04]  /*5580*/  IMAD.WIDE.U32 R6, P0, R3, R11, R4 ;  /* 0x0000000b03067225 */ /* 0x010fc80007800004 */
[----:B------:R-:W-:-:S04]  /*5590*/  IMAD.WIDE.U32 R4, R3, R10, RZ ;  /* 0x0000000a03047225 */ /* 0x000fc800078e00ff */
[----:B------:R-:W-:Y:S01]  /*55a0*/  IMAD.X R9, RZ, RZ, RZ, P0 ;  /* 0x000000ffff097224 */ /* 0x000fe200000e06ff */
[----:B------:R-:W-:Y:S01]  /*55b0*/  IADD3 RZ, P0, R5, R6, RZ ;  /* 0x0000000605ff7210 */ /* 0x000fe20007f1e0ff */
[----:B------:R-:W-:-:S04]  /*55c0*/  IMAD.MOV.U32 R8, RZ, RZ, R7 ;  /* 0x000000ffff087224 */ /* 0x000fc800078e0007 */
[----:B------:R-:W-:-:S08]  /*55d0*/  IMAD.WIDE.U32.X R8, R13, R11, R8, P0 ;  /* 0x0000000b0d087225 */ /* 0x000fd000000e0408 */
.L_x_164:
[-CC-:B------:R-:W-:Y:S01]  /*55e0*/  SHF.R.U64 R23, R8, R0.reuse, R9.reuse ;  /* 0x0000000008177219 */ /* 0x180fe20000001209 */
[----:B----4-:R-:W0:Y:S01]  /*55f0*/  LDC.64 R26, c[0x0][0x640] ;  /* 0x00019000ff1a7b82 */ /* 0x010e220000000a00 */
[----:B------:R-:W-:Y:S01]  /*5600*/  SHF.R.U32.HI R0, RZ, R0, R9 ;  /* 0x00000000ff007219 */ /* 0x000fe20000011609 */
[----:B------:R-:W-:Y:S01]  /*5610*/  ULDC UR4, c[0x0][0x150] ;  /* 0x0000540000047ab9 */ /* 0x000fe20000000800 */
[----:B------:R-:W-:Y:S02]  /*5620*/  IADD3 R3, P0, RZ, -R23, RZ ;  /* 0x80000017ff037210 */ /* 0x000fe40007f1e0ff */
[----:B------:R-:W-:-:S03]  /*5630*/  I2FP.F32.U32 R7, R12 ;  /* 0x0000000c00077245 */ /* 0x000fc60000201000 */
[----:B------:R-:W1:Y:S01]  /*5640*/  LDC R6, c[0x0][0x618] ;  /* 0x00018600ff067b82 */ /* 0x000e620000000800 */
[----:B------:R-:W-:Y:S02]  /*5650*/  IMAD.X R5, RZ, RZ, ~R0, P0 ;  /* 0x000000ffff057224 */ /* 0x000fe400000e0e00 */
[----:B------:R-:W-:Y:S01]  /*5660*/  FMUL R7, R7, UR4 ;  /* 0x0000000407077c20 */ /* 0x000fe20008400000 */
[----:B------:R-:W-:Y:S01]  /*5670*/  ULDC UR4, c[0x0][0x154] ;  /* 0x0000550000047ab9 */ /* 0x000fe20000000800 */
[-C--:B------:R-:W-:Y:S02]  /*5680*/  IMAD R0, R5, R14.reuse, RZ ;  /* 0x0000000e05007224 */ /* 0x080fe400078e02ff */
[C---:B------:R-:W-:Y:S01]  /*5690*/  IMAD.WIDE.U32 R4, R3.reuse, R14, R16 ;  /* 0x0000000e03047225 */ /* 0x040fe200078e0010 */
[----:B------:R-:W2:Y:S01]  /*56a0*/  LDC R11, c[0x0][0x608] ;  /* 0x00018200ff0b7b82 */ /* 0x000ea20000000800 */
[----:B------:R-:W3:Y:S02]  /*56b0*/  F2I.U32.TRUNC.NTZ R7, R7 ;  /* 0x0000000700077305 */ /* 0x000ee4000020f000 */
[----:B------:R-:W-:-:S04]  /*56c0*/  IMAD R3, R3, R15, R0 ;  /* 0x0000000f03037224 */ /* 0x000fc800078e0200 */
[----:B------:R-:W-:Y:S01]  /*56d0*/  IMAD.IADD R3, R5, 0x1, R3 ;  /* 0x0000000105037824 */ /* 0x000fe200078e0203 */
[----:B------:R-:W4:Y:S01]  /*56e0*/  LDC R8, c[0x0][0x658] ;  /* 0x00019600ff087b82 */ /* 0x000f220000000800 */
[----:B------:R-:W-:Y:S02]  /*56f0*/  I2FP.F32.U32 R5, R20 ;  /* 0x0000001400057245 */ /* 0x000fe40000201000 */
[----:B0-----:R-:W-:-:S04]  /*5700*/  ISETP.NE.U32.AND P0, PT, R26, RZ, PT ;  /* 0x000000ff1a00720c */ /* 0x001fc80003f05070 */
[----:B------:R-:W-:Y:S01]  /*5710*/  ISETP.NE.AND.EX P0, PT, R27, RZ, PT, P0 ;  /* 0x000000ff1b00720c */ /* 0x000fe20003f05300 */
[----:B------:R-:W0:Y:S01]  /*5720*/  LDC R9, c[0x0][0x144] ;  /* 0x00005100ff097b82 */ /* 0x000e220000000800 */
[-C--:B-1----:R-:W-:Y:S01]  /*5730*/  SHF.R.U32.HI R0, RZ, R6.reuse, R3 ;  /* 0x00000006ff007219 */ /* 0x082fe20000011603 */
[----:B---3--:R-:W-:Y:S01]  /*5740*/  IMAD.MOV R7, RZ, RZ, -R7 ;  /* 0x000000ffff077224 */ /* 0x008fe200078e0a07 */
[----:B------:R-:W-:Y:S01]  /*5750*/  SHF.R.U64 R13, R4, R6, R3 ;  /* 0x00000006040d7219 */ /* 0x000fe20000001203 */
[----:B------:R-:W-:-:S04]  /*5760*/  FMUL R6, R5, UR4 ;  /* 0x0000000405067c20 */ /* 0x000fc80008400000 */
[----:B------:R-:W1:Y:S01]  /*5770*/  LDC R21, c[0x0][0x148] ;  /* 0x00005200ff157b82 */ /* 0x000e620000000800 */
[-CC-:B--2---:R-:W-:Y:S02]  /*5780*/  SHF.R.U64 R10, R13, R11.reuse, R0.reuse ;  /* 0x0000000b0d0a7219 */ /* 0x184fe40000001200 */
[----:B------:R-:W-:Y:S02]  /*5790*/  SHF.R.U32.HI R3, RZ, R11, R0 ;  /* 0x0000000bff037219 */ /* 0x000fe40000011600 */
[----:B------:R2:W3:Y:S03]  /*57a0*/  F2I.U32.TRUNC.NTZ R0, R6 ;  /* 0x0000000600007305 */ /* 0x0004e6000020f000 */
[----:B------:R-:W1:Y:S01]  /*57b0*/  LDC R14, c[0x0][0x648] ;  /* 0x00019200ff0e7b82 */ /* 0x000e620000000800 */
[-CC-:B----4-:R-:W-:Y:S02]  /*57c0*/  SHF.R.U64 R15, R10, R8.reuse, R3.reuse ;  /* 0x000000080a0f7219 */ /* 0x190fe40000001203 */
[----:B------:R-:W-:-:S03]  /*57d0*/  SHF.R.U32.HI R5, RZ, R8, R3 ;  /* 0x00000008ff057219 */ /* 0x000fc60000011603 */
[----:B------:R-:W-:Y:S02]  /*57e0*/  IMAD.MOV.U32 R4, RZ, RZ, R15 ;  /* 0x000000ffff047224 */ /* 0x000fe400078e000f */
[----:B------:R-:W4:Y:S01]  /*57f0*/  LDC R24, c[0x0][0x638] ;  /* 0x00018e00ff187b82 */ /* 0x000f220000000800 */
[----:B0-----:R-:W-:-:S07]  /*5800*/  IMAD R25, R9, R7, R12 ;  /* 0x0000000709197224 */ /* 0x001fce00078e020c */
[----:B------:R-:W0:Y:S08]  /*5810*/  LDC R28, c[0x0][0x610] ;  /* 0x00018400ff1c7b82 */ /* 0x000e300000000800 */
[----:B------:R-:W0:Y:S01]  /*5820*/  LDC R29, c[0x0][0x600] ;  /* 0x00018000ff1d7b82 */ /* 0x000e220000000800 */
[----:B--23--:R-:W-:Y:S05]  /*5830*/  @!P0 BRA `(.L_x_165) ;  /* 0x0000000000288947 */ /* 0x00cfea0003800000 */
[----:B------:R-:W2:Y:S02]  /*5840*/  LDC R4, c[0x0][0x64c] ;  /* 0x00019300ff047b82 */ /* 0x000ea40000000800 */
[----:B--2---:R-:W-:-:S05]  /*5850*/  IADD3 R3, P0, R15, R4, RZ ;  /* 0x000000040f037210 */ /* 0x004fca0007f1e0ff */
        /* <DEDUP_REMOVED lines=8> */
.L_x_165:
[----:B------:R-:W-:Y:S02]  /*58e0*/  ISETP.NE.AND P0, PT, R2, 0x1, PT ;  /* 0x000000010200780c */ /* 0x000fe40003f05270 */
[----:B-1----:R-:W-:Y:S01]  /*58f0*/  SHF.R.U64 R3, R4, R14, R5 ;  /* 0x0000000e04037219 */ /* 0x002fe20000001205 */
[----:B------:R-:W-:Y:S01]  /*5900*/  IMAD.MOV R5, RZ, RZ, -R0 ;  /* 0x000000ffff057224 */ /* 0x000fe200078e0a00 */
[----:B------:R-:W-:Y:S02]  /*5910*/  LOP3.LUT R0, R10, R97, RZ, 0xc0, !PT ;  /* 0x000000610a007212 */ /* 0x000fe400078ec0ff */
[----:B------:R-:W-:Y:S01]  /*5920*/  LOP3.LUT R6, R13, R96, RZ, 0xc0, !PT ;  /* 0x000000600d067212 */ /* 0x000fe200078ec0ff */
[----:B------:R-:W-:Y:S02]  /*5930*/  IMAD.MOV R4, RZ, RZ, -R3 ;  /* 0x000000ffff047224 */ /* 0x000fe400078e0a03 */
[----:B------:R-:W-:Y:S02]  /*5940*/  IMAD R0, R93, R3, R0 ;  /* 0x000000035d007224 */ /* 0x000fe400078e0200 */
[----:B----4-:R-:W-:-:S02]  /*5950*/  IMAD R3, R4, R24, R15 ;  /* 0x0000001804037224 */ /* 0x010fc400078e020f */
[----:B------:R-:W-:Y:S02]  /*5960*/  @P0 IMAD R25, R21, R5, R20 ;  /* 0x0000000515190224 */ /* 0x000fe400078e0214 */
[----:B0-----:R-:W-:Y:S02]  /*5970*/  IMAD R5, R3, R29, R6 ;  /* 0x0000001d03057224 */ /* 0x001fe400078e0206 */
[----:B------:R-:W-:Y:S02]  /*5980*/  IMAD R0, R0, R28, R25 ;  /* 0x0000001c00007224 */ /* 0x000fe400078e0219 */
[----:B------:R-:W-:-:S03]  /*5990*/  IMAD.MOV.U32 R4, RZ, RZ, 0x1 ;  /* 0x00000001ff047424 */ /* 0x000fc600078e00ff */
[----:B------:R-:W-:Y:S02]  /*59a0*/  SEL R100, R5, R0, !P0 ;  /* 0x0000000005647207 */ /* 0x000fe40004000000 */
[----:B------:R-:W-:Y:S02]  /*59b0*/  PRMT R3, R4, 0x7610, R3 ;  /* 0x0000761004037816 */ /* 0x000fe40000000003 */
[----:B------:R-:W-:-:S07]  /*59c0*/  SEL R0, R0, R5, !P0 ;  /* 0x0000000500007207 */ /* 0x000fce0004000000 */
.L_x_163:
[----:B------:R-:W-:Y:S01]  /*59d0*/  LOP3.LUT P0, RZ, R3, 0xff, RZ, 0xc0, !PT ;  /* 0x000000ff03ff7812 */ /* 0x000fe2000780c0ff */
[----:B------:R-:W-:Y:S01]  /*59e0*/  UIMAD.WIDE.U32 UR4, UR41, -0x33333333, URZ ;  /* 0xcccccccd290478a5 */ /* 0x000fe2000f8e003f */
[----:B------:R-:W-:-:S03]  /*59f0*/  IMAD.MOV.U32 R101, RZ, RZ, R0 ;  /* 0x000000ffff657224 */ /* 0x000fc600078e0000 */
[----:B------:R-:W-:-:S04]  /*5a00*/  USHF.R.U32.HI UR4, URZ, 0x2, UR5 ;  /* 0x000000023f047899 */ /* 0x000fc80008011605 */
[----:B------:R-:W-:-:S04]  /*5a10*/  UIMAD UR41, UR4, -0x5, UR41 ;  /* 0xfffffffb042978a4 */ /* 0x000fc8000f8e0229 */
[----:B------:R-:W-:Y:S08]  /*5a20*/  @P0 BRA `(.L_x_166) ;  /* 0xffffffb800900947 */ /* 0x000ff0000383ffff */
[----:B------:R-:W-:Y:S05]  /*5a30*/  EXIT ;  /* 0x000000000000794d */ /* 0x000fea0003800000 */
.L_x_7:
        /* <DEDUP_REMOVED lines=26> */
.L_x_168:
[----:B------:R-:W0:Y:S01]  /*5be0*/  LDC.64 R28, c[0x0][0x640] ;  /* 0x00019000ff1c7b82 */ /* 0x000e220000000a00 */
[-CC-:B------:R-:W-:Y:S01]  /*5bf0*/  SHF.R.U64 R22, R12, R20.reuse, R13.reuse ;  /* 0x000000140c167219 */ /* 0x180fe2000000120d */
[----:B------:R-:W-:Y:S01]  /*5c00*/  IMAD.MOV.U32 R26, RZ, RZ, 0x1 ;  /* 0x00000001ff1a7424 */ /* 0x000fe200078e00ff */
[----:B------:R-:W-:Y:S02]  /*5c10*/  SHF.R.U32.HI R8, RZ, R20, R13 ;  /* 0x00000014ff087219 */ /* 0x000fe4000001160d */
[----:B------:R-:W-:-:S03]  /*5c20*/  IADD3 R11, P0, RZ, -R22, RZ ;  /* 0x80000016ff0b7210 */ /* 0x000fc60007f1e0ff */
[----:B------:R-:W1:Y:S02]  /*5c30*/  LDC R12, c[0x0][0x618] ;  /* 0x00018600ff0c7b82 */ /* 0x000e640000000800 */
[----:B------:R-:W-:-:S04]  /*5c40*/  IMAD.X R9, RZ, RZ, ~R8, P0 ;  /* 0x000000ffff097224 */ /* 0x000fc800000e0e08 */
[-C--:B------:R-:W-:Y:S02]  /*5c50*/  IMAD R10, R9, R24.reuse, RZ ;  /* 0x00000018090a7224 */ /* 0x080fe400078e02ff */
[----:B------:R-:W2:Y:S01]  /*5c60*/  LDC R20, c[0x0][0x608] ;  /* 0x00018200ff147b82 */ /* 0x000ea20000000800 */
[----:B------:R-:W-:-:S04]  /*5c70*/  IMAD.WIDE.U32 R8, R11, R24, R16 ;  /* 0x000000180b087225 */ /* 0x000fc800078e0010 */
[----:B------:R-:W-:Y:S02]  /*5c80*/  IMAD R11, R11, R25, R10 ;  /* 0x000000190b0b7224 */ /* 0x000fe400078e020a */
[----:B------:R-:W-:Y:S01]  /*5c90*/  IMAD.MOV.U32 R10, RZ, RZ, -0x1 ;  /* 0xffffffffff0a7424 */ /* 0x000fe200078e00ff */
[----:B------:R-:W3:Y:S01]  /*5ca0*/  LDC R27, c[0x0][0x658] ;  /* 0x00019600ff1b7b82 */ /* 0x000ee20000000800 */
[----:B------:R-:W-:Y:S01]  /*5cb0*/  IMAD.IADD R9, R9, 0x1, R11 ;  /* 0x0000000109097824 */ /* 0x000fe200078e020b */
[----:B0-----:R-:W-:-:S04]  /*5cc0*/  ISETP.NE.U32.AND P0, PT, R28, RZ, PT ;  /* 0x000000ff1c00720c */ /* 0x001fc80003f05070 */
        /* <DEDUP_REMOVED lines=25> */
.L_x_169:
[----:B------:R-:W-:Y:S01]  /*5e60*/  ISETP.NE.AND P0, PT, R2, 0x1, PT ;  /* 0x000000010200780c */ /* 0x000fe20003f05270 */
[----:B------:R-:W-:Y:S01]  /*5e70*/  IMAD.MOV.U32 R12, RZ, RZ, R22 ;  /* 0x000000ffff0c7224 */ /* 0x000fe200078e0016 */
[----:B-1----:R-:W-:Y:S02]  /*5e80*/  SHF.R.U64 R8, R8, R24, R9 ;  /* 0x0000001808087219 */ /* 0x002fe40000001209 */
[----:B------:R-:W-:Y:S01]  /*5e90*/  LOP3.LUT R5, R19, R30, RZ, 0xc0, !PT ;  /* 0x0000001e13057212 */ /* 0x000fe200078ec0ff */
[----:B0-----:R-:W-:Y:S01]  /*5ea0*/  VIADD R19, R23, 0xffffffff ;  /* 0xffffffff17137836 */ /* 0x001fe20000000000 */
[----:B------:R-:W-:Y:S01]  /*5eb0*/  SHF.L.U32 R26, R26, R27, RZ ;  /* 0x0000001b1a1a7219 */ /* 0x000fe200000006ff */
[----:B------:R-:W-:-:S03]  /*5ec0*/  IMAD.MOV R9, RZ, RZ, -R8 ;  /* 0x000000ffff097224 */ /* 0x000fc600078e0a08 */
[----:B------:R-:W-:Y:S01]  /*5ed0*/  LOP3.LUT R19, R14, R19, RZ, 0xc0, !PT ;  /* 0x000000130e137212 */ /* 0x000fe200078ec0ff */
[----:B------:R-:W-:Y:S02]  /*5ee0*/  IMAD R5, R26, R8, R5 ;  /* 0x000000081a057224 */ /* 0x000fe400078e0205 */
[----:B------:R-:W-:Y:S02]  /*5ef0*/  @P0 IMAD R6, R7, R21, R4 ;  /* 0x0000001507060224 */ /* 0x000fe400078e0204 */
[----:B--2---:R-:W-:Y:S02]  /*5f00*/  IMAD R4, R9, R25, R20 ;  /* 0x0000001909047224 */ /* 0x004fe400078e0214 */
[----:B---3--:R-:W-:Y:S02]  /*5f10*/  IMAD R6, R5, R31, R6 ;  /* 0x0000001f05067224 */ /* 0x008fe400078e0206 */
[----:B------:R-:W-:Y:S02]  /*5f20*/  IMAD R19, R4, R23, R19 ;  /* 0x0000001704137224 */ /* 0x000fe400078e0213 */
[----:B------:R-:W-:-:S03]  /*5f30*/  IMAD.MOV.U32 R8, RZ, RZ, 0x1 ;  /* 0x00000001ff087424 */ /* 0x000fc600078e00ff */
[----:B------:R-:W-:Y:S02]  /*5f40*/  SEL R20, R19, R6, !P0 ;  /* 0x0000000613147207 */ /* 0x000fe40004000000 */
[----:B------:R-:W-:-:S07]  /*5f50*/  SEL R19, R6, R19, !P0 ;  /* 0x0000001306137207 */ /* 0x000fce0004000000 */
.L_x_167:
[----:B------:R-:W-:-:S08]  /*5f60*/  NOP ;  /* 0x0000000000007918 */ /* 0x000fd00000000000 */
[----:B------:R-:W0:-:S00]  /*5f70*/  USETMAXREG.DEALLOC.CTAPOOL 0x28 ;  /* 0x00000028000079c8 */ /* 0x000e0000080e0500 */
[----:B0-----:R-:W-:-:S13]  /*5f80*/  ISETP.NE.AND P0, PT, R3, RZ, PT ;  /* 0x000000ff0300720c */ /* 0x001fda0003f05270 */
[----:B------:R-:W-:Y:S05]  /*5f90*/  @P0 EXIT ;  /* 0x000000000000094d */ /* 0x000fea0003800000 */
[----:B------:R-:W-:Y:S01]  /*5fa0*/  LOP3.LUT P0, RZ, R8, 0xff, RZ, 0xc0, !PT ;  /* 0x000000ff08ff7812 */ /* 0x000fe2000780c0ff */
[----:B------:R-:W-:Y:S02]  /*5fb0*/  IMAD.MOV.U32 R3, RZ, RZ, 0x1 ;  /* 0x00000001ff037424 */ /* 0x000fe400078e00ff */
[----:B------:R-:W-:-:S10]  /*5fc0*/  IMAD.MOV.U32 R13, RZ, RZ, RZ ;  /* 0x000000ffff0d7224 */ /* 0x000fd400078e00ff */
[----:B------:R-:W-:Y:S05]  /*5fd0*/  @!P0 BRA `(.L_x_170) ;  /* 0x0000000c00608947 */ /* 0x000fea0003800000 */
[----:B------:R-:W0:Y:S01]  /*5fe0*/  LDC R3, c[0x0][0x28c] ;  /* 0x0000a300ff037b82 */ /* 0x000e220000000800 */
[----:B------:R-:W-:Y:S01]  /*5ff0*/  UMOV UR11, 0x1 ;  /* 0x00000001000b7882 */ /* 0x000fe20000000000 */
[----:B------:R-:W-:Y:S01]  /*6000*/  ULDC UR5, c[0x0][0x658] ;  /* 0x0001960000057ab9 */ /* 0x000fe20000000800 */
[----:B------:R-:W-:Y:S01]  /*6010*/  UMOV UR10, 0xffffffff ;  /* 0xffffffff000a7882 */ /* 0x000fe20000000000 */
[----:B------:R-:W-:Y:S01]  /*6020*/  BSSY B0, `(.L_x_170) ;  /* 0x00000d3000007945 */ /* 0x000fe20003800000 */
[----:B------:R-:W-:Y:S01]  /*6030*/  USHF.L.U32 UR10, UR10, UR5, URZ ;  /* 0x000000050a0a7299 */ /* 0x000fe2000800063f */
[----:B------:R-:W-:Y:S01]  /*6040*/  IMAD.MOV.U32 R11, RZ, RZ, 0x1 ;  /* 0x00000001ff0b7424 */ /* 0x000fe200078e00ff */
[----:B------:R-:W-:Y:S01]  /*6050*/  LOP3.LUT R10, R18, 0x2, RZ, 0xfc, !PT ;  /* 0x00000002120a7812 */ /* 0x000fe200078efcff */
[----:B------:R-:W1:Y:S01]  /*6060*/  S2UR UR9, SR_CgaCtaId ;  /* 0x00000000000979c3 */ /* 0x000e620000008800 */
[----:B------:R-:W-:Y:S01]  /*6070*/  IMAD.MOV.U32 R13, RZ, RZ, RZ ;  /* 0x000000ffff0d7224 */ /* 0x000fe200078e00ff */
[----:B------:R-:W-:Y:S01]  /*6080*/  ULDC UR4, c[0x0][0x600] ;  /* 0x0001800000047ab9 */ /* 0x000fe20000000800 */
[----:B------:R-:W-:Y:S01]  /*6090*/  UMOV UR15, 0x5 ;  /* 0x00000005000f7882 */ /* 0x000fe20000000000 */
[----:B------:R-:W-:-:S02]  /*60a0*/  UIADD3 UR4, UR4, -0x1, URZ ;  /* 0xffffffff04047890 */ /* 0x000fc4000fffe03f */
[----:B------:R-:W-:Y:S01]  /*60b0*/  USHF.L.U32 UR5, UR11, UR5, URZ ;  /* 0x000000050b057299 */ /* 0x000fe2000800063f */
[----:B------:R-:W-:Y:S01]  /*60c0*/  ULDC.64 UR24, c[0x0][0x198] ;  /* 0x0000660000187ab9 */ /* 0x000fe20000000a00 */
[----:B0-----:R-:W-:-:S05]  /*60d0*/  VIADD R3, R3, 0x7f ;  /* 0x0000007f03037836 */ /* 0x001fca0000000000 */
[----:B------:R-:W-:Y:S01]  /*60e0*/  SHF.R.S32.HI R4, RZ, 0x1f, R3 ;  /* 0x0000001fff047819 */ /* 0x000fe20000011403 */
[----:B-1----:R-:W-:-:S03]  /*60f0*/  ULOP3.LUT UR8, UR9, 0x1, URZ, 0xc0, !UPT ;  /* 0x0000000109087892 */ /* 0x002fc6000f8ec03f */
[----:B------:R-:W-:Y:S01]  /*6100*/  LEA.HI R4, R4, R3, RZ, 0x7 ;  /* 0x0000000304047211 */ /* 0x000fe200078f38ff */
[----:B------:R-:W-:Y:S01]  /*6110*/  USHF.R.U32.HI UR26, URZ, 0x1, UR9 ;  /* 0x000000013f1a7899 */ /* 0x000fe20008011609 */
[----:B------:R-:W-:Y:S01]  /*6120*/  IMAD.MOV.U32 R3, RZ, RZ, 0x1 ;  /* 0x00000001ff037424 */ /* 0x000fe200078e00ff */
[----:B------:R-:W-:Y:S01]  /*6130*/  USHF.L.U32 UR6, UR9, 0x6, URZ ;  /* 0x0000000609067899 */ /* 0x000fe2000800063f */
[----:B------:R-:W-:Y:S01]  /*6140*/  SHF.R.S32.HI R8, RZ, 0x7, R4 ;  /* 0x00000007ff087819 */ /* 0x000fe20000011404 */
[----:B------:R-:W-:Y:S02]  /*6150*/  USHF.L.U32 UR7, UR9, 0xd, URZ ;  /* 0x0000000d09077899 */ /* 0x000fe4000800063f */
[----:B------:R-:W-:Y:S02]  /*6160*/  ULOP3.LUT UR9, UR9, 0xfffffffe, URZ, 0xc0, !UPT ;  /* 0xfffffffe09097892 */ /* 0x000fe4000f8ec03f */
[----:B------:R-:W-:Y:S01]  /*6170*/  UISETP.GT.U32.AND UP0, UPT, UR8, 0xffff, UPT ;  /* 0x0000ffff0800788c */ /* 0x000fe2000bf04070 */
[----:B------:R-:W-:Y:S01]  /*6180*/  VIADD R9, R8, 0x1 ;  /* 0x0000000108097836 */ /* 0x000fe20000000000 */
[----:B------:R-:W-:-:S02]  /*6190*/  USHF.L.U32 UR14, UR11, UR9, URZ ;  /* 0x000000090b0e7299 */ /* 0x000fc4000800063f */
[----:B------:R-:W-:Y:S02]  /*61a0*/  ULOP3.LUT UR9, UR9, 0x1, URZ, 0xfc, !UPT ;  /* 0x0000000109097892 */ /* 0x000fe4000f8efc3f */
[----:B------:R-:W-:Y:S02]  /*61b0*/  USEL UR8, UR8, 0xffff, !UP0 ;  /* 0x0000ffff08087887 */ /* 0x000fe4000c000000 */
[----:B------:R-:W-:Y:S02]  /*61c0*/  ULOP3.LUT UR13, UR7, 0x2000, URZ, 0xc0, !UPT ;  /* 0x00002000070d7892 */ /* 0x000fe4000f8ec03f */
[----:B------:R-:W-:Y:S02]  /*61d0*/  USHF.L.U32 UR9, UR11, UR9, URZ ;  /* 0x000000090b097299 */ /* 0x000fe4000800063f */
[----:B------:R-:W-:Y:S02]  /*61e0*/  ULOP3.LUT UR8, UR8, 0xffff, URZ, 0xc0, !UPT ;  /* 0x0000ffff08087892 */ /* 0x000fe4000f8ec03f */
[----:B------:R-:W-:-:S02]  /*61f0*/  ULEA UR27, UR26, 0x100, 0xd ;  /* 0x000001001a1b7891 */ /* 0x000fc4000f8e683f */
[----:B------:R-:W-:Y:S02]  /*6200*/  ULOP3.LUT UR6, UR6, 0x40, URZ, 0xc0, !UPT ;  /* 0x0000004006067892 */ /* 0x000fe4000f8ec03f */
[----:B------:R-:W-:Y:S02]  /*6210*/  ULOP3.LUT UR7, URZ, UR10, URZ, 0x33, !UPT ;  /* 0x0000000a3f077292 */ /* 0x000fe4000f8e333f */
[----:B------:R-:W-:Y:S02]  /*6220*/  ULOP3.LUT UR13, UR13, 0x14100, URZ, 0xfc, !UPT ;  /* 0x000141000d0d7892 */ /* 0x000fe4000f8efc3f */
[----:B------:R-:W-:Y:S02]  /*6230*/  ULOP3.LUT UR14, UR14, UR9, URZ, 0xfc, !UPT ;  /* 0x000000090e0e7292 */ /* 0x000fe4000f8efc3f */
[----:B------:R-:W-:-:S12]  /*6240*/  USHF.L.U32 UR15, UR15, UR8, URZ ;  /* 0x000000080f0f7299 */ /* 0x000fd8000800063f */
.L_x_181:
[----:B------:R-:W-:-:S03]  /*6250*/  UMOV UR8, 0xffffffff ;  /* 0xffffffff00087882 */ /* 0x000fc60000000000 */
[----:B------:R-:W-:Y:S05]  /*6260*/  BRA.DIV UR8, `(.L_x_171) ;  /* 0x0000000e08c87947 */ /* 0x000fea000b800000 */
[----:B------:R-:W-:-:S13]  /*6270*/  ELECT P6, URZ, PT ;  /* 0x00000000003f782f */ /* 0x000fda00038c0000 */
.L_x_193:
[----:B------:R-:W0:Y:S01]  /*6280*/  LDC R4, c[0x0][0x28c] ;  /* 0x0000a300ff047b82 */ /* 0x000e220000000800 */
[----:B------:R-:W-:Y:S01]  /*6290*/  BSSY B1, `(.L_x_172) ;  /* 0x0000039000017945 */ /* 0x000fe20003800000 */
[----:B0-----:R-:W-:-:S13]  /*62a0*/  ISETP.LT.OR P6, PT, R4, 0x1, !P6 ;  /* 0x000000010400780c */ /* 0x001fda00077c1670 */
[----:B------:R-:W-:Y:S05]  /*62b0*/  @P6 BRA `(.L_x_173) ;  /* 0x0000000000d86947 */ /* 0x000fea0003800000 */
[----:B------:R-:W-:Y:S01]  /*62c0*/  LEA R19, R19, UR26, 0x1 ;  /* 0x0000001a13137c11 */ /* 0x000fe2000f8e08ff */
[----:B------:R-:W-:Y:S01]  /*62d0*/  IMAD.MOV.U32 R21, RZ, RZ, RZ ;  /* 0x000000ffff157224 */ /* 0x000fe200078e00ff */
[----:B------:R-:W-:Y:S01]  /*62e0*/  LEA R20, R20, UR6, 0x7 ;  /* 0x0000000614147c11 */ /* 0x000fe2000f8e38ff */
[----:B------:R-:W-:Y:S02]  /*62f0*/  IMAD.MOV.U32 R4, RZ, RZ, R9 ;  /* 0x000000ffff047224 */ /* 0x000fe400078e0009 */
[----:B------:R-:W-:Y:S02]  /*6300*/  IMAD.MOV.U32 R5, RZ, RZ, R3 ;  /* 0x000000ffff057224 */ /* 0x000fe400078e0003 */
[----:B------:R-:W-:Y:S02]  /*6310*/  IMAD.MOV.U32 R6, RZ, RZ, R13 ;  /* 0x000000ffff067224 */ /* 0x000fe400078e000d */
[----:B------:R-:W-:-:S07]  /*6320*/  IMAD.SHL.U32 R19, R19, 0x40, RZ ;  /* 0x0000004013137824 */ /* 0x000fce00078e00ff */
.L_x_176:
[----:B------:R-:W0:Y:S01]  /*6330*/  S2R R14, SR_CgaCtaId ;  /* 0x00000000000e7919 */ /* 0x000e220000008800 */
[----:B------:R-:W-:Y:S02]  /*6340*/  MOV R7, 0x400 ;  /* 0x0000040000077802 */ /* 0x000fe40000000f00 */
[----:B------:R-:W-:Y:S02]  /*6350*/  ISETP.NE.AND P1, PT, R0, RZ, PT ;  /* 0x000000ff0000720c */ /* 0x000fe40003f25270 */
[----:B0-----:R-:W-:Y:S02]  /*6360*/  LEA R15, R14, R7, 0x18 ;  /* 0x000000070e0f7211 */ /* 0x001fe400078ec0ff */
[----:B------:R-:W-:-:S09]  /*6370*/  SHF.L.U32 R7, R5, 0x1f, RZ ;  /* 0x0000001f05077819 */ /* 0x000fd200000006ff */
[----:B------:R-:W0:Y:S01]  /*6380*/  @!P1 LDC R14, c[0x0][0x500] ;  /* 0x00014000ff0e9b82 */ /* 0x000e220000000800 */
[----:B------:R-:W-:-:S04]  /*6390*/  IMAD R22, R6, 0x8, R15 ;  /* 0x0000000806167824 */ /* 0x000fc800078e020f */
[----:B------:R-:W1:Y:S02]  /*63a0*/  SYNCS.PHASECHK.TRANS64.TRYWAIT P0, [R22+URZ+0x28], R7 ;  /* 0x00002807160075a7 */ /* 0x000e64000800017f */
[----:B-1----:R-:W-:Y:S05]  /*63b0*/  @!P0 BRA `(.L_x_174) ;  /* 0x0000000c00948947 */ /* 0x002fea0003800000 */
.L_x_194:
[----:B-1----:R-:W-:Y:S01]  /*63c0*/  PRMT R7, R10, 0x9910, RZ ;  /* 0x000099100a077816 */ /* 0x002fe200000000ff */
[----:B0-----:R0:W-:Y:S03]  /*63d0*/  @!P1 SYNCS.ARRIVE.TRANS64 RZ, [R22+URZ], R14 ;  /* 0x0000000e16ff99a7 */ /* 0x0011e6000800003f */
[----:B------:R-:W-:-:S13]  /*63e0*/  ISETP.NE.AND P0, PT, R7, 0x2, PT ;  /* 0x000000020700780c */ /* 0x000fda0003f05270 */
[----:B0-----:R-:W-:Y:S05]  /*63f0*/  @P0 BRA `(.L_x_175) ;  /* 0x0000000000040947 */ /* 0x001fea0003800000 */
[----:B------:R-:W-:Y:S01]  /*6400*/  BPT.TRAP 0x1 ;  /* 0x000000040000795c */ /* 0x000fe20000300000 */
.L_x_175:
[----:B------:R-:W-:Y:S01]  /*6410*/  R2UR UR11, R6 ;  /* 0x00000000060b72ca */ /* 0x000fe200000e0000 */
[----:B------:R-:W-:Y:S01]  /*6420*/  VIADD R4, R4, 0xffffffff ;  /* 0xffffffff04047836 */ /* 0x000fe20000000000 */
[----:B------:R-:W-:Y:S01]  /*6430*/  R2UR UR21, R15 ;  /* 0x000000000f1572ca */ /* 0x000fe200000e0000 */
[----:B------:R-:W-:Y:S01]  /*6440*/  UIADD3 UR16, UP0, UR24, 0xf0, URZ ;  /* 0x000000f018107890 */ /* 0x000fe2000ff1e03f */
[----:B------:R-:W-:Y:S01]  /*6450*/  R2UR UR22, R19 ;  /* 0x00000000131672ca */ /* 0x000fe200000e0000 */
[----:B------:R-:W-:Y:S01]  /*6460*/  UIADD3 UR30, UP1, UR24, 0x1f0, URZ ;  /* 0x000001f0181e7890 */ /* 0x000fe2000ff3e03f */
[----:B------:R-:W-:Y:S01]  /*6470*/  R2UR UR9, R22 ;  /* 0x00000000160972ca */ /* 0x000fe200000e0000 */
[----:B------:R-:W-:Y:S01]  /*6480*/  UIADD3.X UR17, URZ, UR25, URZ, UP0, !UPT ;  /* 0x000000193f117290 */ /* 0x000fe200087fe43f */
[C---:B------:R-:W-:Y:S01]  /*6490*/  R2UR UR10, R21.reuse ;  /* 0x00000000150a72ca */ /* 0x040fe200000e0000 */
[----:B------:R-:W-:Y:S01]  /*64a0*/  UPRMT UR20, URZ, 0x5410, UR15 ;  /* 0x000054103f147896 */ /* 0x000fe2000800000f */
[----:B------:R-:W-:Y:S01]  /*64b0*/  R2UR UR12, R12 ;  /* 0x000000000c0c72ca */ /* 0x000fe200000e0000 */
[----:B------:R-:W-:Y:S01]  /*64c0*/  VIADD R6, R6, 0x1 ;  /* 0x0000000106067836 */ /* 0x000fe20000000000 */
[----:B------:R-:W-:Y:S01]  /*64d0*/  R2UR UR23, R20 ;  /* 0x00000000141772ca */ /* 0x000fe200000e0000 */
[----:B------:R-:W-:Y:S01]  /*64e0*/  ULEA UR8, UR11, UR27, 0xe ;  /* 0x0000001b0b087291 */ /* 0x000fe2000f8e703f */
[----:B------:R-:W-:Y:S01]  /*64f0*/  ISETP.GT.AND P1, PT, R4, 0x1, PT ;  /* 0x000000010400780c */ /* 0x000fe20003f24270 */
[----:B------:R-:W-:Y:S01]  /*6500*/  ULEA UR11, UR11, UR13, 0xe ;  /* 0x0000000d0b0b7291 */ /* 0x000fe2000f8e703f */
[C---:B------:R-:W-:Y:S01]  /*6510*/  ISETP.NE.AND P0, PT, R6.reuse, 0x5, PT ;  /* 0x000000050600780c */ /* 0x040fe20003f05270 */
[----:B------:R-:W-:Y:S01]  /*6520*/  UIADD3 UR8, UR21, UR8, URZ ;  /* 0x0000000815087290 */ /* 0x000fe2000fffe03f */
[----:B------:R-:W-:Y:S01]  /*6530*/  VIADD R21, R21, 0x80 ;  /* 0x0000008015157836 */ /* 0x000fe20000000000 */
[----:B------:R-:W-:Y:S01]  /*6540*/  UIADD3 UR21, UR21, UR11, URZ ;  /* 0x0000000b15157290 */ /* 0x000fe2000fffe03f */
[----:B------:R-:W-:Y:S01]  /*6550*/  SEL R14, RZ, 0x1, P0 ;  /* 0x00000001ff0e7807 */ /* 0x000fe20000000000 */
[----:B------:R-:W-:Y:S01]  /*6560*/  UPRMT UR28, URZ, 0x5410, UR14 ;  /* 0x000054103f1c7896 */ /* 0x000fe2000800000e */
[----:B------:R-:W-:Y:S01]  /*6570*/  SEL R6, R6, RZ, P0 ;  /* 0x000000ff06067207 */ /* 0x000fe20000000000 */
[----:B------:R-:W-:Y:S01]  /*6580*/  UIADD3.X UR31, URZ, UR25, URZ, UP1, !UPT ;  /* 0x000000193f1f7290 */ /* 0x000fe20008ffe43f */
[----:B------:R-:W-:Y:S01]  /*6590*/  LOP3.LUT R5, R5, R14, RZ, 0x3c, !PT ;  /* 0x0000000e05057212 */ /* 0x000fe200078e3cff */
[----:B------:R-:W-:Y:S01]  /*65a0*/  UMOV UR18, 0x0 ;  /* 0x0000000000127882 */ /* 0x000fe20000000000 */
[----:B------:R-:W-:Y:S01]  /*65b0*/  UMOV UR19, 0x10000000 ;  /* 0x1000000000137882 */ /* 0x000fe20000000000 */
[----:B------:R-:W-:-:S02]  /*65c0*/  UMOV UR11, UR22 ;  /* 0x00000016000b7c82 */ /* 0x000fc40008000000 */
[----:B------:R0:W-:Y:S02]  /*65d0*/  UTMALDG.3D.MULTICAST [UR8], [UR16], UR20, desc[UR18] ;  /* 0x00001208100073b4 */ /* 0x0001e40008011814 */
[----:B0-----:R-:W-:Y:S01]  /*65e0*/  UMOV UR8, UR21 ;  /* 0x0000001500087c82 */ /* 0x001fe20008000000 */
[----:B------:R-:W-:Y:S02]  /*65f0*/  UMOV UR11, UR23 ;  /* 0x00000017000b7c82 */ /* 0x000fe40008000000 */
[----:B------:R0:W-:Y:S02]  /*6600*/  UTMALDG.3D.MULTICAST [UR8], [UR30], UR28, desc[UR18] ;  /* 0x000012081e0073b4 */ /* 0x0001e4000801181c */
[----:B0-----:R-:W-:Y:S05]  /*6610*/  @P1 BRA `(.L_x_176) ;  /* 0xfffffffc00441947 */ /* 0x001fea000383ffff */
.L_x_173:
[----:B------:R-:W-:Y:S05]  /*6620*/  BSYNC B1 ;  /* 0x0000000000017941 */ /* 0x000fea0003800000 */
.L_x_172:
[----:B------:R-:W-:Y:S01]  /*6630*/  LOP3.LUT P1, RZ, R11, 0xff, RZ, 0xc0, !PT ;  /* 0x000000ff0bff7812 */ /* 0x000fe2000782c0ff */
[C---:B------:R-:W-:Y:S01]  /*6640*/  IMAD.IADD R13, R8.reuse, 0x1, R13 ;  /* 0x00000001080d7824 */ /* 0x040fe200078e020d */
[----:B------:R-:W-:Y:S01]  /*6650*/  ULDC.64 UR8, c[0x0][0x650] ;  /* 0x0001940000087ab9 */ /* 0x000fe20000000a00 */
[C---:B------:R-:W-:Y:S01]  /*6660*/  ISETP.GE.U32.AND P2, PT, R8.reuse, 0x5, PT ;  /* 0x000000050800780c */ /* 0x040fe20003f46070 */
[----:B------:R-:W-:Y:S01]  /*6670*/  BSSY B1, `(.L_x_177) ;  /* 0x000006b000017945 */ /* 0x000fe20003800000 */
[----:B------:R-:W-:Y:S01]  /*6680*/  IMAD.MOV.U32 R19, RZ, RZ, -0x1 ;  /* 0xffffffffff137424 */ /* 0x000fe200078e00ff */
[----:B------:R-:W-:Y:S01]  /*6690*/  ISETP.GT.U32.AND P0, PT, R13, 0x4, PT ;  /* 0x000000040d00780c */ /* 0x000fe20003f04070 */
[----:B------:R-:W-:Y:S01]  /*66a0*/  IMAD.MOV.U32 R20, RZ, RZ, -0x1 ;  /* 0xffffffffff147424 */ /* 0x000fe200078e00ff */
[----:B------:R-:W-:Y:S01]  /*66b0*/  PRMT R11, RZ, 0x7610, R11 ;  /* 0x00007610ff0b7816 */ /* 0x000fe2000000000b */
[----:B------:R-:W-:Y:S01]  /*66c0*/  IMAD.MOV.U32 R12, RZ, RZ, -0x1 ;  /* 0xffffffffff0c7424 */ /* 0x000fe200078e00ff */
[----:B------:R-:W-:-:S03]  /*66d0*/  ISETP.LT.U32.AND P0, PT, R8, 0x5, P0 ;  /* 0x000000050800780c */ /* 0x000fc60000701070 */
[----:B------:R-:W0:Y:S01]  /*66e0*/  @P1 S2R R5, SR_CgaCtaId ;  /* 0x0000000000051919 */ /* 0x000e220000008800 */
[----:B------:R-:W-:-:S04]  /*66f0*/  @P1 MOV R4, 0x400 ;  /* 0x0000040000041802 */ /* 0x000fc80000000f00 */
[----:B0-----:R-:W-:Y:S01]  /*6700*/  @P1 LEA R6, R5, R4, 0x18 ;  /* 0x0000000405061211 */ /* 0x001fe200078ec0ff */
[----:B------:R-:W-:Y:S01]  /*6710*/  IMAD.WIDE.U32 R4, R13, -0x33333333, RZ ;  /* 0xcccccccd0d047825 */ /* 0x000fe200078e00ff */
[----:B------:R-:W-:Y:S02]  /*6720*/  SEL R4, RZ, 0x1, !P0 ;  /* 0x00000001ff047807 */ /* 0x000fe40004000000 */
[----:B------:R0:W-:Y:S01]  /*6730*/  @P1 SYNCS.ARRIVE.TRANS64.A1T0 RZ, [R6+URZ+0x68], RZ ;  /* 0x000068ff06ff19a7 */ /* 0x0001e2000810003f */
[----:B------:R-:W-:Y:S02]  /*6740*/  IADD3 R16, P1, R16, UR36, RZ ;  /* 0x0000002410107c10 */ /* 0x000fe4000ff3e0ff */
[----:B------:R-:W-:Y:S02]  /*6750*/  LOP3.LUT R3, R3, R4, RZ, 0x3c, !PT ;  /* 0x0000000403037212 */ /* 0x000fe400078e3cff */
[----:B------:R-:W-:Y:S02]  /*6760*/  IADD3.X R17, R17, UR42, RZ, P1, !PT ;  /* 0x0000002a11117c10 */ /* 0x000fe40008ffe4ff */
[----:B------:R-:W-:-:S02]  /*6770*/  ISETP.GE.U32.AND P0, PT, R16, UR8, PT ;  /* 0x0000000810007c0c */ /* 0x000fc4000bf06070 */
[----:B0-----:R-:W-:Y:S02]  /*6780*/  SHF.R.U32.HI R6, RZ, 0x2, R5 ;  /* 0x00000002ff067819 */ /* 0x001fe40000011605 */
[----:B------:R-:W-:Y:S02]  /*6790*/  ISETP.GE.U32.AND.EX P0, PT, R17, UR9, PT, P0 ;  /* 0x0000000911007c0c */ /* 0x000fe4000bf06100 */
[----:B------:R-:W-:Y:S01]  /*67a0*/  @P2 LOP3.LUT R3, R3, 0x1, R6, 0x78, !PT ;  /* 0x0000000103032812 */ /* 0x000fe200078e7806 */
[----:B------:R-:W-:Y:S01]  /*67b0*/  IMAD R13, R6, -0x5, R13 ;  /* 0xfffffffb060d7824 */ /* 0x000fe200078e020d */
[----:B------:R-:W-:-:S09]  /*67c0*/  PRMT R4, RZ, 0x7610, R4 ;  /* 0x00007610ff047816 */ /* 0x000fd20000000004 */
[----:B------:R-:W-:Y:S05]  /*67d0*/  @P0 BRA `(.L_x_178) ;  /* 0x0000000400500947 */ /* 0x000fea0003800000 */
[----:B------:R-:W0:Y:S01]  /*67e0*/  S2R R15, SR_CTAID.X ;  /* 0x00000000000f7919 */ /* 0x000e220000002500 */
[----:B------:R-:W-:Y:S01]  /*67f0*/  ULDC.64 UR8, c[0x0][0x628] ;  /* 0x00018a0000087ab9 */ /* 0x000fe20000000a00 */
[----:B------:R-:W1:Y:S01]  /*6800*/  LDC R20, c[0x0][0x144] ;  /* 0x00005100ff147b82 */ /* 0x000e620000000800 */
[----:B------:R-:W-:Y:S01]  /*6810*/  ISETP.NE.U32.AND P0, PT, RZ, UR8, PT ;  /* 0x00000008ff007c0c */ /* 0x000fe2000bf05070 */
[----:B------:R-:W2:Y:S01]  /*6820*/  S2R R12, SR_CTAID.Y ;  /* 0x00000000000c7919 */ /* 0x000ea20000002600 */
[----:B------:R-:W-:Y:S01]  /*6830*/  ULDC UR10, c[0x0][0x150] ;  /* 0x00005400000a7ab9 */ /* 0x000fe20000000800 */
[----:B------:R-:W-:Y:S01]  /*6840*/  ULDC UR11, c[0x0][0x630] ;  /* 0x00018c00000b7ab9 */ /* 0x000fe20000000800 */
[----:B------:R-:W-:Y:S01]  /*6850*/  ISETP.NE.AND.EX P0, PT, RZ, UR9, PT, P0 ;  /* 0x00000009ff007c0c */ /* 0x000fe2000bf05300 */
[----:B------:R-:W-:Y:S01]  /*6860*/  IMAD.MOV.U32 R4, RZ, RZ, R16 ;  /* 0x000000ffff047224 */ /* 0x000fe200078e0010 */
[----:B0-----:R-:W-:-:S05]  /*6870*/  I2FP.F32.U32 R5, R15 ;  /* 0x0000000f00057245 */ /* 0x001fca0000201000 */
[----:B------:R-:W-:Y:S01]  /*6880*/  FMUL R21, R5, UR10 ;  /* 0x0000000a05157c20 */ /* 0x000fe20008400000 */
[----:B------:R-:W-:-:S05]  /*6890*/  IMAD.MOV.U32 R5, RZ, RZ, R17 ;  /* 0x000000ffff057224 */ /* 0x000fca00078e0011 */
[----:B--2---:R-:W-:Y:S05]  /*68a0*/  @!P0 BRA `(.L_x_179) ;  /* 0x0000000000288947 */ /* 0x004fea0003800000 */
[----:B------:R-:W-:Y:S02]  /*68b0*/  ULDC UR10, c[0x0][0x634] ;  /* 0x00018d00000a7ab9 */ /* 0x000fe40000000800 */
[----:B------:R-:W-:-:S05]  /*68c0*/  IADD3 R5, P0, R16, UR10, RZ ;  /* 0x0000000a10057c10 */ /* 0x000fca000ff1e0ff */
[----:B------:R-:W-:-:S04]  /*68d0*/  IMAD.X R19, RZ, RZ, R17, P0 ;  /* 0x000000ffff137224 */ /* 0x000fc800000e0611 */
[----:B------:R-:W-:-:S04]  /*68e0*/  IMAD.WIDE.U32 R6, R19, UR8, RZ ;  /* 0x0000000813067c25 */ /* 0x000fc8000f8e00ff */
[----:B------:R-:W-:-:S04]  /*68f0*/  IMAD.WIDE.U32 R6, P0, R5, UR9, R6 ;  /* 0x0000000905067c25 */ /* 0x000fc8000f800006 */
[----:B------:R-:W-:-:S04]  /*6900*/  IMAD.WIDE.U32 R4, R5, UR8, RZ ;  /* 0x0000000805047c25 */ /* 0x000fc8000f8e00ff */
[----:B------:R-:W-:Y:S01]  /*6910*/  IMAD.MOV.U32 R4, RZ, RZ, R7 ;  /* 0x000000ffff047224 */ /* 0x000fe200078e0007 */
[----:B------:R-:W-:Y:S01]  /*6920*/  IADD3 RZ, P1, R5, R6, RZ ;  /* 0x0000000605ff7210 */ /* 0x000fe20007f3e0ff */
[----:B------:R-:W-:-:S04]  /*6930*/  IMAD.X R5, RZ, RZ, RZ, P0 ;  /* 0x000000ffff057224 */ /* 0x000fc800000e06ff */
[----:B------:R-:W-:-:S08]  /*6940*/  IMAD.WIDE.U32.X R4, R19, UR9, R4, P1 ;  /* 0x0000000913047c25 */ /* 0x000fd000088e0404 */
.L_x_179:
[--C-:B------:R-:W-:Y:S01]  /*6950*/  SHF.R.U64 R14, R4, UR11, R5.reuse ;  /* 0x0000000b040e7c19 */ /* 0x100fe20008001205 */
[----:B------:R-:W0:Y:S01]  /*6960*/  F2I.U32.TRUNC.NTZ R21, R21 ;  /* 0x0000001500157305 */ /* 0x000e22000020f000 */
[----:B------:R-:W-:Y:S01]  /*6970*/  SHF.R.U32.HI R4, RZ, UR11, R5 ;  /* 0x0000000bff047c19 */ /* 0x000fe20008011605 */
[----:B------:R-:W-:Y:S01]  /*6980*/  ULDC.64 UR8, c[0x0][0x620] ;  /* 0x0001880000087ab9 */ /* 0x000fe20000000a00 */
[----:B------:R-:W-:Y:S01]  /*6990*/  IADD3 R7, P0, RZ, -R14, RZ ;  /* 0x8000000eff077210 */ /* 0x000fe20007f1e0ff */
[----:B------:R-:W-:-:S04]  /*69a0*/  ULDC.64 UR10, c[0x0][0x640] ;  /* 0x00019000000a7ab9 */ /* 0x000fc80000000a00 */
[----:B------:R-:W-:Y:S01]  /*69b0*/  IMAD.X R4, RZ, RZ, ~R4, P0 ;  /* 0x000000ffff047224 */ /* 0x000fe200000e0e04 */
[----:B------:R-:W-:-:S03]  /*69c0*/  ISETP.NE.U32.AND P0, PT, RZ, UR10, PT ;  /* 0x0000000aff007c0c */ /* 0x000fc6000bf05070 */
[----:B------:R-:W-:Y:S01]  /*69d0*/  IMAD R6, R4, UR8, RZ ;  /* 0x0000000804067c24 */ /* 0x000fe2000f8e02ff */
[----:B------:R-:W-:Y:S01]  /*69e0*/  ISETP.NE.AND.EX P0, PT, RZ, UR11, PT, P0 ;  /* 0x0000000bff007c0c */ /* 0x000fe2000bf05300 */
[----:B------:R-:W-:Y:S01]  /*69f0*/  IMAD.WIDE.U32 R4, R7, UR8, R16 ;  /* 0x0000000807047c25 */ /* 0x000fe2000f8e0010 */
[----:B------:R-:W-:-:S03]  /*6a00*/  ULDC UR8, c[0x0][0x618] ;  /* 0x0001860000087ab9 */ /* 0x000fc60000000800 */
[----:B------:R-:W-:Y:S01]  /*6a10*/  IMAD R7, R7, UR9, R6 ;  /* 0x0000000907077c24 */ /* 0x000fe2000f8e0206 */
[----:B------:R-:W-:Y:S01]  /*6a20*/  ULDC UR9, c[0x0][0x154] ;  /* 0x0000550000097ab9 */ /* 0x000fe20000000800 */
[----:B0-----:R-:W-:Y:S02]  /*6a30*/  IMAD.MOV R6, RZ, RZ, -R21 ;  /* 0x000000ffff067224 */ /* 0x001fe400078e0a15 */
[----:B------:R-:W0:Y:S01]  /*6a40*/  LDC R21, c[0x0][0x148] ;  /* 0x00005200ff157b82 */ /* 0x000e220000000800 */
[----:B------:R-:W-:Y:S02]  /*6a50*/  IMAD.IADD R5, R5, 0x1, R7 ;  /* 0x0000000105057824 */ /* 0x000fe400078e0207 */
[----:B-1----:R-:W-:Y:S01]  /*6a60*/  IMAD R15, R20, R6, R15 ;  /* 0x00000006140f7224 */ /* 0x002fe200078e020f */
[----:B------:R-:W-:Y:S02]  /*6a70*/  I2FP.F32.U32 R6, R12 ;  /* 0x0000000c00067245 */ /* 0x000fe40000201000 */
[----:B------:R-:W-:-:S02]  /*6a80*/  SHF.R.U64 R19, R4, UR8, R5 ;  /* 0x0000000804137c19 */ /* 0x000fc40008001205 */
[----:B------:R-:W-:Y:S01]  /*6a90*/  SHF.R.U32.HI R4, RZ, UR8, R5 ;  /* 0x00000008ff047c19 */ /* 0x000fe20008011605 */
[----:B------:R-:W-:Y:S01]  /*6aa0*/  FMUL R6, R6, UR9 ;  /* 0x0000000906067c20 */ /* 0x000fe20008400000 */
[----:B------:R-:W-:Y:S02]  /*6ab0*/  ULDC UR8, c[0x0][0x608] ;  /* 0x0001820000087ab9 */ /* 0x000fe40000000800 */
[--C-:B------:R-:W-:Y:S01]  /*6ac0*/  SHF.R.U64 R22, R19, UR8, R4.reuse ;  /* 0x0000000813167c19 */ /* 0x100fe20008001204 */
[----:B------:R1:W2:Y:S01]  /*6ad0*/  F2I.U32.TRUNC.NTZ R24, R6 ;  /* 0x0000000600187305 */ /* 0x0002a2000020f000 */
[----:B------:R-:W-:Y:S01]  /*6ae0*/  SHF.R.U32.HI R5, RZ, UR8, R4 ;  /* 0x00000008ff057c19 */ /* 0x000fe20008011604 */
[----:B------:R-:W-:-:S03]  /*6af0*/  ULDC UR8, c[0x0][0x658] ;  /* 0x0001960000087ab9 */ /* 0x000fc60000000800 */
[--C-:B------:R-:W-:Y:S02]  /*6b00*/  SHF.R.U64 R20, R22, UR8, R5.reuse ;  /* 0x0000000816147c19 */ /* 0x100fe40008001205 */
[----:B------:R-:W-:-:S03]  /*6b10*/  SHF.R.U32.HI R23, RZ, UR8, R5 ;  /* 0x00000008ff177c19 */ /* 0x000fc60008011605 */
[----:B------:R-:W-:Y:S02]  /*6b20*/  IMAD.MOV.U32 R4, RZ, RZ, R20 ;  /* 0x000000ffff047224 */ /* 0x000fe400078e0014 */
[----:B------:R-:W-:Y:S01]  /*6b30*/  IMAD.MOV.U32 R5, RZ, RZ, R23 ;  /* 0x000000ffff057224 */ /* 0x000fe200078e0017 */
[----:B-1----:R-:W-:Y:S06]  /*6b40*/  @!P0 BRA `(.L_x_180) ;  /* 0x0000000000288947 */ /* 0x002fec0003800000 */
        /* <DEDUP_REMOVED lines=10> */
.L_x_180:
[----:B------:R-:W-:Y:S01]  /*6bf0*/  ISETP.NE.AND P0, PT, R2, 0x1, PT ;  /* 0x000000010200780c */ /* 0x000fe20003f05270 */
[----:B------:R-:W-:Y:S01]  /*6c00*/  ULDC UR8, c[0x0][0x648] ;  /* 0x0001920000087ab9 */ /* 0x000fe20000000800 */
[----:B------:R-:W-:Y:S01]  /*6c10*/  LOP3.LUT R22, R22, UR7, RZ, 0xc0, !PT ;  /* 0x0000000716167c12 */ /* 0x000fe2000f8ec0ff */
[----:B--2---:R-:W-:Y:S01]  /*6c20*/  IMAD.MOV R24, RZ, RZ, -R24 ;  /* 0x000000ffff187224 */ /* 0x004fe200078e0a18 */
[----:B------:R-:W-:Y:S01]  /*6c30*/  SHF.R.U64 R5, R4, UR8, R5 ;  /* 0x0000000804057c19 */ /* 0x000fe20008001205 */
[----:B------:R-:W-:Y:S01]  /*6c40*/  ULDC UR8, c[0x0][0x638] ;  /* 0x00018e0000087ab9 */ /* 0x000fe20000000800 */
[----:B------:R-:W-:Y:S01]  /*6c50*/  LOP3.LUT R19, R19, UR4, RZ, 0xc0, !PT ;  /* 0x0000000413137c12 */ /* 0x000fe2000f8ec0ff */
[----:B------:R-:W-:Y:S01]  /*6c60*/  ULDC UR9, c[0x0][0x610] ;  /* 0x0001840000097ab9 */ /* 0x000fe20000000800 */
[----:B------:R-:W-:Y:S02]  /*6c70*/  IMAD.MOV.U32 R4, RZ, RZ, 0x1 ;  /* 0x00000001ff047424 */ /* 0x000fe400078e00ff */
[----:B------:R-:W-:-:S02]  /*6c80*/  IMAD.MOV R7, RZ, RZ, -R5 ;  /* 0x000000ffff077224 */ /* 0x000fc400078e0a05 */
[----:B------:R-:W-:Y:S02]  /*6c90*/  IMAD R22, R5, UR5, R22 ;  /* 0x0000000505167c24 */ /* 0x000fe4000f8e0216 */
[----:B0-----:R-:W-:Y:S02]  /*6ca0*/  @P0 IMAD R15, R21, R24, R12 ;  /* 0x00000018150f0224 */ /* 0x001fe400078e020c */
[----:B------:R-:W-:Y:S01]  /*6cb0*/  IMAD R20, R7, UR8, R20 ;  /* 0x0000000807147c24 */ /* 0x000fe2000f8e0214 */
[----:B------:R-:W-:Y:S01]  /*6cc0*/  ULDC UR8, c[0x0][0x600] ;  /* 0x0001800000087ab9 */ /* 0x000fe20000000800 */
[----:B------:R-:W-:Y:S02]  /*6cd0*/  IMAD R15, R22, UR9, R15 ;  /* 0x00000009160f7c24 */ /* 0x000fe4000f8e020f */
[----:B------:R-:W-:Y:S02]  /*6ce0*/  IMAD R6, R20, UR8, R19 ;  /* 0x0000000814067c24 */ /* 0x000fe4000f8e0213 */
[----:B------:R-:W-:-:S03]  /*6cf0*/  IMAD.MOV.U32 R12, RZ, RZ, R14 ;  /* 0x000000ffff0c7224 */ /* 0x000fc600078e000e */
[----:B------:R-:W-:Y:S02]  /*6d00*/  SEL R20, R6, R15, !P0 ;  /* 0x0000000f06147207 */ /* 0x000fe40004000000 */
[----:B------:R-:W-:-:S07]  /*6d10*/  SEL R19, R15, R6, !P0 ;  /* 0x000000060f137207 */ /* 0x000fce0004000000 */
.L_x_178:
[----:B------:R-:W-:Y:S05]  /*6d20*/  BSYNC B1 ;  /* 0x0000000000017941 */ /* 0x000fea0003800000 */
.L_x_177:
[----:B------:R-:W-:-:S13]  /*6d30*/  LOP3.LUT P0, RZ, R4, 0xff, RZ, 0xc0, !PT ;  /* 0x000000ff04ff7812 */ /* 0x000fda000780c0ff */
[----:B------:R-:W-:Y:S05]  /*6d40*/  @P0 BRA `(.L_x_181) ;  /* 0xfffffff400400947 */ /* 0x000fea000383ffff */
[----:B------:R-:W-:Y:S05]  /*6d50*/  BSYNC B0 ;  /* 0x0000000000007941 */ /* 0x000fea0003800000 */
.L_x_170:
[----:B------:R-:W-:-:S03]  /*6d60*/  UMOV UR8, 0xffffffff ;  /* 0xffffffff00087882 */ /* 0x000fc60000000000 */
[----:B------:R-:W-:Y:S05]  /*6d70*/  BRA.DIV UR8, `(.L_x_182) ;  /* 0x0000000608387947 */ /* 0x000fea000b800000 */
[----:B------:R-:W-:-:S13]  /*6d80*/  ELECT P6, URZ, PT ;  /* 0x00000000003f782f */ /* 0x000fda00038c0000 */
.L_x_197:
[----:B------:R-:W-:Y:S04]  /*6d90*/  BSSY B0, `(.L_x_183) ;  /* 0x0000034000007945 */ /* 0x000fe80003800000 */
[----:B------:R-:W-:Y:S05]  /*6da0*/  @!P6 BRA `(.L_x_184) ;  /* 0x0000000000c8e947 */ /* 0x000fea0003800000 */
[----:B------:R-:W-:-:S04]  /*6db0*/  LOP3.LUT R18, R18, 0x2, RZ, 0xfc, !PT ;  /* 0x0000000212127812 */ /* 0x000fc800078efcff */
[----:B------:R-:W-:-:S13]  /*6dc0*/  ISETP.NE.AND P0, PT, R18, 0x3, PT ;  /* 0x000000031200780c */ /* 0x000fda0003f05270 */
[----:B------:R-:W-:Y:S05]  /*6dd0*/  @!P0 BRA `(.L_x_185) ;  /* 0x0000000000048947 */ /* 0x000fea0003800000 */
[----:B------:R-:W-:Y:S01]  /*6de0*/  BPT.TRAP 0x1 ;  /* 0x000000040000795c */ /* 0x000fe20000300000 */
.L_x_185:
[----:B------:R-:W0:Y:S01]  /*6df0*/  S2R R5, SR_CgaCtaId ;  /* 0x0000000000057919 */ /* 0x000e220000008800 */
[----:B------:R-:W-:Y:S02]  /*6e00*/  MOV R0, 0x400 ;  /* 0x0000040000007802 */ /* 0x000fe40000000f00 */
[----:B------:R-:W-:Y:S02]  /*6e10*/  SHF.L.U32 R4, R3, 0x1f, RZ ;  /* 0x0000001f03047819 */ /* 0x000fe400000006ff */
[----:B0-----:R-:W-:-:S05]  /*6e20*/  LEA R0, R5, R0, 0x18 ;  /* 0x0000000005007211 */ /* 0x001fca00078ec0ff */
[----:B------:R-:W-:-:S04]  /*6e30*/  VIADD R0, R0, 0x28 ;  /* 0x0000002800007836 */ /* 0x000fc80000000000 */
[C---:B------:R-:W-:Y:S02]  /*6e40*/  IMAD R7, R13.reuse, 0x8, R0 ;  /* 0x000000080d077824 */ /* 0x040fe400078e0200 */
[----:B------:R-:W-:Y:S02]  /*6e50*/  VIADD R13, R13, 0x1 ;  /* 0x000000010d0d7836 */ /* 0x000fe40000000000 */
[----:B------:R-:W0:Y:S03]  /*6e60*/  SYNCS.PHASECHK.TRANS64.TRYWAIT P0, [R7+URZ], R4 ;  /* 0x00000004070075a7 */ /* 0x000e26000800017f */
[----:B------:R-:W-:-:S04]  /*6e70*/  ISETP.NE.AND P1, PT, R13, 0x5, PT ;  /* 0x000000050d00780c */ /* 0x000fc80003f25270 */
[----:B------:R-:W-:Y:S02]  /*6e80*/  SEL R2, RZ, 0x1, P1 ;  /* 0x00000001ff027807 */ /* 0x000fe40000800000 */
[----:B------:R-:W-:Y:S02]  /*6e90*/  SEL R13, R13, RZ, P1 ;  /* 0x000000ff0d0d7207 */ /* 0x000fe40000800000 */
[----:B------:R-:W-:-:S03]  /*6ea0*/  LOP3.LUT R6, R3, R2, RZ, 0x3c, !PT ;  /* 0x0000000203067212 */ /* 0x000fc600078e3cff */
[----:B------:R-:W-:Y:S01]  /*6eb0*/  IMAD R8, R13, 0x8, R0 ;  /* 0x000000080d087824 */ /* 0x000fe200078e0200 */
[----:B------:R-:W-:Y:S01]  /*6ec0*/  SHF.L.U32 R5, R6, 0x1f, RZ ;  /* 0x0000001f06057819 */ /* 0x000fe200000006ff */
[----:B0-----:R-:W-:Y:S06]  /*6ed0*/  @!P0 BRA `(.L_x_186) ;  /* 0x0000000400008947 */ /* 0x001fec0003800000 */
.L_x_198:
[----:B------:R-:W1:Y:S01]  /*6ee0*/  SYNCS.PHASECHK.TRANS64.TRYWAIT P0, [R8+URZ], R5 ;  /* 0x00000005080075a7 */ /* 0x000e62000800017f */
[----:B------:R-:W-:-:S05]  /*6ef0*/  VIADD R2, R13, 0x1 ;  /* 0x000000010d027836 */ /* 0x000fca0000000000 */
[----:B------:R-:W-:-:S04]  /*6f00*/  ISETP.NE.AND P1, PT, R2, 0x5, PT ;  /* 0x000000050200780c */ /* 0x000fc80003f25270 */
[----:B------:R-:W-:Y:S02]  /*6f10*/  SEL R3, RZ, 0x1, P1 ;  /* 0x00000001ff037807 */ /* 0x000fe40000800000 */
[----:B0-----:R-:W-:Y:S02]  /*6f20*/  SEL R7, R2, RZ, P1 ;  /* 0x000000ff02077207 */ /* 0x001fe40000800000 */
[----:B------:R-:W-:-:S03]  /*6f30*/  LOP3.LUT R6, R6, R3, RZ, 0x3c, !PT ;  /* 0x0000000306067212 */ /* 0x000fc600078e3cff */
[----:B------:R-:W-:Y:S01]  /*6f40*/  IMAD R9, R7, 0x8, R0 ;  /* 0x0000000807097824 */ /* 0x000fe200078e0200 */
[----:B------:R-:W-:Y:S01]  /*6f50*/  SHF.L.U32 R4, R6, 0x1f, RZ ;  /* 0x0000001f06047819 */ /* 0x000fe200000006ff */
[----:B-1----:R-:W-:Y:S06]  /*6f60*/  @!P0 BRA `(.L_x_187) ;  /* 0x0000000000f08947 */ /* 0x002fec0003800000 */
.L_x_199:
[----:B------:R-:W1:Y:S01]  /*6f70*/  SYNCS.PHASECHK.TRANS64.TRYWAIT P0, [R9+URZ], R4 ;  /* 0x00000004090075a7 */ /* 0x000e62000800017f */
[----:B------:R-:W-:-:S05]  /*6f80*/  VIADD R2, R7, 0x1 ;  /* 0x0000000107027836 */ /* 0x000fca0000000000 */
[----:B------:R-:W-:-:S04]  /*6f90*/  ISETP.NE.AND P1, PT, R2, 0x5, PT ;  /* 0x000000050200780c */ /* 0x000fc80003f25270 */
[----:B------:R-:W-:Y:S02]  /*6fa0*/  SEL R3, RZ, 0x1, P1 ;  /* 0x00000001ff037807 */ /* 0x000fe40000800000 */
[----:B------:R-:W-:Y:S02]  /*6fb0*/  SEL R7, R2, RZ, P1 ;  /* 0x000000ff02077207 */ /* 0x000fe40000800000 */
[----:B------:R-:W-:-:S03]  /*6fc0*/  LOP3.LUT R11, R6, R3, RZ, 0x3c, !PT ;  /* 0x00000003060b7212 */ /* 0x000fc600078e3cff */
[----:B------:R-:W-:Y:S01]  /*6fd0*/  IMAD R6, R7, 0x8, R0 ;  /* 0x0000000807067824 */ /* 0x000fe200078e0200 */
[----:B0-----:R-:W-:Y:S01]  /*6fe0*/  SHF.L.U32 R5, R11, 0x1f, RZ ;  /* 0x0000001f0b057819 */ /* 0x001fe200000006ff */
[----:B-1----:R-:W-:Y:S06]  /*6ff0*/  @!P0 BRA `(.L_x_188) ;  /* 0x0000000000e08947 */ /* 0x002fec0003800000 */
.L_x_200:
[----:B------:R-:W1:Y:S01]  /*7000*/  SYNCS.PHASECHK.TRANS64.TRYWAIT P0, [R6+URZ], R5 ;  /* 0x00000005060075a7 */ /* 0x000e62000800017f */
[----:B------:R-:W-:-:S05]  /*7010*/  VIADD R2, R7, 0x1 ;  /* 0x0000000107027836 */ /* 0x000fca0000000000 */
[----:B------:R-:W-:-:S04]  /*7020*/  ISETP.NE.AND P1, PT, R2, 0x5, PT ;  /* 0x000000050200780c */ /* 0x000fc80003f25270 */
[----:B0-----:R-:W-:Y:S02]  /*7030*/  SEL R4, RZ, 0x1, P1 ;  /* 0x00000001ff047807 */ /* 0x001fe40000800000 */
[----:B------:R-:W-:Y:S02]  /*7040*/  SEL R3, R2, RZ, P1 ;  /* 0x000000ff02037207 */ /* 0x000fe40000800000 */
[----:B------:R-:W-:Y:S01]  /*7050*/  LOP3.LUT R4, R11, R4, RZ, 0x3c, !PT ;  /* 0x000000040b047212 */ /* 0x000fe200078e3cff */
[----:B-1----:R-:W-:Y:S06]  /*7060*/  @!P0 BRA `(.L_x_189) ;  /* 0x0000000000d88947 */ /* 0x002fec0003800000 */
.L_x_201:
[----:B------:R-:W-:Y:S01]  /*7070*/  IMAD R3, R3, 0x8, R0 ;  /* 0x0000000803037824 */ /* 0x000fe200078e0200 */
[----:B------:R-:W-:-:S07]  /*7080*/  SHF.L.U32 R0, R4, 0x1f, RZ ;  /* 0x0000001f04007819 */ /* 0x000fce00000006ff */
.L_x_190:
[----:B-1----:R1:W2:Y:S02]  /*7090*/  SYNCS.PHASECHK.TRANS64.TRYWAIT P0, [R3+URZ], R0 ;  /* 0x00000000030075a7 */ /* 0x0022a4000800017f */
[----:B--2---:R-:W-:Y:S05]  /*70a0*/  @!P0 NANOSLEEP.SYNCS 0x989680 ;  /* 0x009896800000895d */ /* 0x004fea0003900000 */
[----:B------:R-:W2:Y:S02]  /*70b0*/  @!P0 SYNCS.PHASECHK.TRANS64 P0, [R3+URZ], R0 ;  /* 0x00000000030085a7 */ /* 0x000ea4000800007f */
[----:B--2---:R-:W-:Y:S05]  /*70c0*/  @!P0 BRA `(.L_x_190) ;  /* 0xfffffffc00f08947 */ /* 0x004fea000383ffff */
.L_x_184:
[----:B------:R-:W-:Y:S05]  /*70d0*/  BSYNC B0 ;  /* 0x0000000000007941 */ /* 0x000fea0003800000 */
.L_x_183:
[----:B------:R-:W-:Y:S05]  /*70e0*/  EXIT ;  /* 0x000000000000794d */ /* 0x000fea0003800000 */
.L_x_21:
[----:B-1----:R1:W2:Y:S02]  /*70f0*/  SYNCS.PHASECHK.TRANS64.TRYWAIT P1, [R3+URZ], R0 ;  /* 0x00000000030075a7 */ /* 0x0022a4000802017f */
[----:B--2---:R-:W-:Y:S05]  /*7100*/  @!P1 NANOSLEEP.SYNCS 0x989680 ;  /* 0x009896800000995d */ /* 0x004fea0003900000 */
[----:B------:R-:W2:Y:S02]  /*7110*/  @!P1 SYNCS.PHASECHK.TRANS64 P1, [R3+URZ], R0 ;  /* 0x00000000030095a7 */ /* 0x000ea4000802007f */
[----:B--2---:R-:W-:Y:S05]  /*7120*/  @!P1 BRA `(.L_x_21) ;  /* 0xfffffffc00f09947 */ /* 0x004fea000383ffff */
[----:B------:R-:W-:Y:S05]  /*7130*/  BRA `(.L_x_20) ;  /* 0xffffffa4009c7947 */ /* 0x000fea000383ffff */
.L_x_26:
[----:B-1----:R1:W2:Y:S02]  /*7140*/  SYNCS.PHASECHK.TRANS64.TRYWAIT P1, [R5+URZ], R4 ;  /* 0x00000004050075a7 */ /* 0x0022a4000802017f */
[----:B--2---:R-:W-:Y:S05]  /*7150*/  @!P1 NANOSLEEP.SYNCS 0x989680 ;  /* 0x009896800000995d */ /* 0x004fea0003900000 */
[----:B------:R-:W2:Y:S02]  /*7160*/  @!P1 SYNCS.PHASECHK.TRANS64 P1, [R5+URZ], R4 ;  /* 0x00000004050095a7 */ /* 0x000ea4000802007f */
[----:B--2---:R-:W-:Y:S05]  /*7170*/  @!P1 BRA `(.L_x_26) ;  /* 0xfffffffc00f09947 */ /* 0x004fea000383ffff */
[----:B------:R-:W-:Y:S05]  /*7180*/  BRA `(.L_x_25) ;  /* 0xffffffa800787947 */ /* 0x000fea000383ffff */
.L_x_171:
[----:B------:R-:W-:Y:S01]  /*7190*/  BSSY B1, `(.L_x_191) ;  /* 0x0000006000017945 */ /* 0x000fe20003800000 */
[----:B------:R-:W-:-:S07]  /*71a0*/  IMAD.MOV.U32 R15, RZ, RZ, -0x1 ;  /* 0xffffffffff0f7424 */ /* 0x000fce00078e00ff */
[----:B------:R-:W-:Y:S05]  /*71b0*/  WARPSYNC.COLLECTIVE R15, `(.L_x_192) ;  /* 0x000000000f0c7348 */ /* 0x000fea0003c00000 */
[----:B------:R-:W-:Y:S02]  /*71c0*/  ELECT P6, UR62, PT ;  /* 0x00000000003e782f */ /* 0x000fe400038c0000 */
[----:B------:R-:W-:Y:S01]  /*71d0*/  MOV R14, UR62 ;  /* 0x0000003e000e7c02 */ /* 0x000fe20008000f00 */
[----:B------:R-:W-:Y:S10]  /*71e0*/  ENDCOLLECTIVE ;  /* 0x000000000000791b */ /* 0x000ff40003800000 */
.L_x_192:
[----:B------:R-:W-:Y:S05]  /*71f0*/  BSYNC B1 ;  /* 0x0000000000017941 */ /* 0x000fea0003800000 */
.L_x_191:
[----:B------:R-:W-:Y:S05]  /*7200*/  BRA `(.L_x_193) ;  /* 0xfffffff0001c7947 */ /* 0x000fea000383ffff */
.L_x_174:
[----:B-1----:R1:W2:Y:S02]  /*7210*/  SYNCS.PHASECHK.TRANS64.TRYWAIT P0, [R22+URZ+0x28], R7 ;  /* 0x00002807160075a7 */ /* 0x0022a4000800017f */
[----:B--2---:R-:W-:Y:S05]  /*7220*/  @!P0 NANOSLEEP.SYNCS 0x989680 ;  /* 0x009896800000895d */ /* 0x004fea0003900000 */
[----:B------:R-:W2:Y:S02]  /*7230*/  @!P0 SYNCS.PHASECHK.TRANS64 P0, [R22+URZ+0x28], R7 ;  /* 0x00002807160085a7 */ /* 0x000ea4000800007f */
[----:B--2---:R-:W-:Y:S05]  /*7240*/  @!P0 BRA `(.L_x_174) ;  /* 0xfffffffc00f08947 */ /* 0x004fea000383ffff */
[----:B------:R-:W-:Y:S05]  /*7250*/  BRA `(.L_x_194) ;  /* 0xfffffff000587947 */ /* 0x000fea000383ffff */
.L_x_182:
[----:B------:R-:W-:Y:S01]  /*7260*/  BSSY B0, `(.L_x_195) ;  /* 0x0000006000007945 */ /* 0x000fe20003800000 */
[----:B------:R-:W-:-:S07]  /*7270*/  IMAD.MOV.U32 R15, RZ, RZ, -0x1 ;  /* 0xffffffffff0f7424 */ /* 0x000fce00078e00ff */
[----:B------:R-:W-:Y:S05]  /*7280*/  WARPSYNC.COLLECTIVE R15, `(.L_x_196) ;  /* 0x000000000f0c7348 */ /* 0x000fea0003c00000 */
[----:B------:R-:W-:Y:S02]  /*7290*/  ELECT P6, UR62, PT ;  /* 0x00000000003e782f */ /* 0x000fe400038c0000 */
[----:B------:R-:W-:Y:S01]  /*72a0*/  MOV R14, UR62 ;  /* 0x0000003e000e7c02 */ /* 0x000fe20008000f00 */
[----:B------:R-:W-:Y:S10]  /*72b0*/  ENDCOLLECTIVE ;  /* 0x000000000000791b */ /* 0x000ff40003800000 */
.L_x_196:
[----:B------:R-:W-:Y:S05]  /*72c0*/  BSYNC B0 ;  /* 0x0000000000007941 */ /* 0x000fea0003800000 */
.L_x_195:
[----:B------:R-:W-:Y:S05]  /*72d0*/  BRA `(.L_x_197) ;  /* 0xfffffff800ac7947 */ /* 0x000fea000383ffff */
.L_x_186:
[----:B0-----:R0:W1:Y:S02]  /*72e0*/  SYNCS.PHASECHK.TRANS64.TRYWAIT P0, [R7+URZ], R4 ;  /* 0x00000004070075a7 */ /* 0x001064000800017f */
[----:B-1----:R-:W-:Y:S05]  /*72f0*/  @!P0 NANOSLEEP.SYNCS 0x989680 ;  /* 0x009896800000895d */ /* 0x002fea0003900000 */
[----:B------:R-:W1:Y:S02]  /*7300*/  @!P0 SYNCS.PHASECHK.TRANS64 P0, [R7+URZ], R4 ;  /* 0x00000004070085a7 */ /* 0x000e64000800007f */
[----:B-1----:R-:W-:Y:S05]  /*7310*/  @!P0 BRA `(.L_x_186) ;  /* 0xfffffffc00f08947 */ /* 0x002fea000383ffff */
[----:B------:R-:W-:Y:S05]  /*7320*/  BRA `(.L_x_198) ;  /* 0xfffffff800ec7947 */ /* 0x000fea000383ffff */
.L_x_187:
[----:B0-----:R0:W1:Y:S02]  /*7330*/  SYNCS.PHASECHK.TRANS64.TRYWAIT P0, [R8+URZ], R5 ;  /* 0x00000005080075a7 */ /* 0x001064000800017f */
[----:B-1----:R-:W-:Y:S05]  /*7340*/  @!P0 NANOSLEEP.SYNCS 0x989680 ;  /* 0x009896800000895d */ /* 0x002fea0003900000 */
[----:B------:R-:W1:Y:S02]  /*7350*/  @!P0 SYNCS.PHASECHK.TRANS64 P0, [R8+URZ], R5 ;  /* 0x00000005080085a7 */ /* 0x000e64000800007f */
[----:B-1----:R-:W-:Y:S05]  /*7360*/  @!P0 BRA `(.L_x_187) ;  /* 0xfffffffc00f08947 */ /* 0x002fea000383ffff */
[----:B------:R-:W-:Y:S05]  /*7370*/  BRA `(.L_x_199) ;  /* 0xfffffff800fc7947 */ /* 0x000fea000383ffff */
.L_x_188:
[----:B0-----:R0:W1:Y:S02]  /*7380*/  SYNCS.PHASECHK.TRANS64.TRYWAIT P0, [R9+URZ], R4 ;  /* 0x00000004090075a7 */ /* 0x001064000800017f */
[----:B-1----:R-:W-:Y:S05]  /*7390*/  @!P0 NANOSLEEP.SYNCS 0x989680 ;  /* 0x009896800000895d */ /* 0x002fea0003900000 */
[----:B------:R-:W1:Y:S02]  /*73a0*/  @!P0 SYNCS.PHASECHK.TRANS64 P0, [R9+URZ], R4 ;  /* 0x00000004090085a7 */ /* 0x000e64000800007f */
[----:B-1----:R-:W-:Y:S05]  /*73b0*/  @!P0 BRA `(.L_x_188) ;  /* 0xfffffffc00f08947 */ /* 0x002fea000383ffff */
[----:B------:R-:W-:Y:S05]  /*73c0*/  BRA `(.L_x_200) ;  /* 0xfffffffc000c7947 */ /* 0x000fea000383ffff */
.L_x_189:
[----:B0-----:R0:W1:Y:S02]  /*73d0*/  SYNCS.PHASECHK.TRANS64.TRYWAIT P0, [R6+URZ], R5 ;  /* 0x00000005060075a7 */ /* 0x001064000800017f */
[----:B-1----:R-:W-:Y:S05]  /*73e0*/  @!P0 NANOSLEEP.SYNCS 0x989680 ;  /* 0x009896800000895d */ /* 0x002fea0003900000 */
[----:B------:R-:W1:Y:S02]  /*73f0*/  @!P0 SYNCS.PHASECHK.TRANS64 P0, [R6+URZ], R5 ;  /* 0x00000005060085a7 */ /* 0x000e64000800007f */
[----:B-1----:R-:W-:Y:S05]  /*7400*/  @!P0 BRA `(.L_x_189) ;  /* 0xfffffffc00f08947 */ /* 0x002fea000383ffff */
[----:B------:R-:W-:Y:S05]  /*7410*/  BRA `(.L_x_201) ;  /* 0xfffffffc00147947 */ /* 0x000fea000383ffff */
.L_x_202:
[----:B------:R-:W-:-:S00]  /*7420*/  BRA `(.L_x_202) ;  /* 0xfffffffc00fc7947 */ /* 0x000fc0000383ffff */
[----:B------:R-:W-:-:S00]  /*7430*/  NOP ;  /* 0x0000000000007918 */ /* 0x000fc00000000000 */
        /* <DEDUP_REMOVED lines=12> */
.L_x_203:


//--------------------- .nv.global.init           --------------------------
	.section	.nv.global.init,"aw",@progbits
.nv.global.init:
	.type		$str$22,@object
	.size		$str$22,($str$23 - $str$22)
$str$22:
        /*0000*/ 	.byte	0x6b, 0x5f, 0x74, 0x69, 0x6c, 0x65, 0x5f, 0x63, 0x6f, 0x75, 0x6e, 0x74, 0x20, 0x3e, 0x3d, 0x20
        /*0010*/ 	.byte	0x31, 0x00
	.type		$str$23,@object
	.size		$str$23,(__unnamed_1 - $str$23)
$str$23:
        /*0012*/ 	.byte	0x2f, 0x74, 0x6d, 0x70, 0x2f, 0x63, 0x75, 0x74, 0x6c, 0x61, 0x73, 0x73, 0x5f, 0x73, 0x77, 0x65
        /*0022*/ 	.byte	0x65, 0x70, 0x5f, 0x73, 0x72, 0x63, 0x2f, 0x69, 0x6e, 0x63, 0x6c, 0x75, 0x64, 0x65, 0x2f, 0x63
        /*0032*/ 	.byte	0x75, 0x74, 0x6c, 0x61, 0x73, 0x73, 0x2f, 0x67, 0x65, 0x6d, 0x6d, 0x2f, 0x63, 0x6f, 0x6c, 0x6c
        /*0042*/ 	.byte	0x65, 0x63, 0x74, 0x69, 0x76, 0x65, 0x2f, 0x73, 0x6d, 0x39, 0x30, 0x5f, 0x6d, 0x6d, 0x61, 0x5f
        /*0052*/ 	.byte	0x74, 0x6d, 0x61, 0x5f, 0x67, 0x6d, 0x6d, 0x61, 0x5f, 0x73, 0x73, 0x5f, 0x77, 0x61, 0x72, 0x70
        /*0062*/ 	.byte	0x73, 0x70, 0x65, 0x63, 0x69, 0x61, 0x6c, 0x69, 0x7a, 0x65, 0x64, 0x2e, 0x68, 0x70, 0x70, 0x00
	.type		__unnamed_1,@object
	.size		__unnamed_1,(.L_0 - __unnamed_1)
__unnamed_1:
        /*0072*/ 	.byte	0x76, 0x6f, 0x69, 0x64, 0x20, 0x63, 0x75, 0x74, 0x6c, 0x61, 0x73, 0x73, 0x3a, 0x3a, 0x67, 0x65
        /* <DEDUP_REMOVED lines=173> */
        /*0b52*/ 	.byte	0x65, 0x6e, 0x74, 0x69, 0x74, 0x79, 0x5d, 0x00
.L_0:


//--------------------- .nv.shared._ZN7cutlass13device_kernelINS_4gemm6kernel13GemmUniversalIN4cute5tupleIJiiiiEEENS1_10collective13CollectiveMmaINS1_34MainloopSm90TmaGmmaWarpSpecializedILi5ENS5_IJNS4_1CILi2EEESB_NSA_ILi1EEEEEENS1_35KernelTmaWarpSpecializedCooperativeEEENS5_IJNSA_ILi128EEESG_SG_EEEaNS5_IJlSC_lEEEaSI_NS4_8TiledMMAINS4_8MMA_AtomIJNS4_4SM904GMMA27MMA_64x128x32_S32S8S8_SS_TNEEEENS4_6LayoutINS5_IJSB_SC_SC_EEENS5_IJSC_NSA_ILi0EEESR_EEEEENS5_IJNS4_10UnderscoreESU_SU_EEEEENS4_23SM90_TMA_LOAD_MULTICASTENS4_14ComposedLayoutINS4_7SwizzleILi3ELi4ELi3EEENS4_18smem_ptr_flag_bitsILi8EEENSP_INS5_IJNSA_ILi8EEESG_EEENS5_IJSG_SC_EEEEEEEvNS4_8identityESX_S17_vS18_EENS_8epilogue10collective6detail29Sm90TmaWarpSpecializedAdapterINS1B_15DefaultEpilogueIaSI_SI_NS1A_6thread17LinearCombinationIaLi1EiiLNS1F_9ScaleType4KindE0ELNS_15FloatRoundStyleE2EaEENS1_15EpilogueDefaultEEEEEvvEEEEvNT_6ParamsE --------------------------
	.section	.nv.shared._ZN7cutlass13device_kernelINS_4gemm6kernel13GemmUniversalIN4cute5tupleIJiiiiEEENS1_10collective13CollectiveMmaINS1_34MainloopSm90TmaGmmaWarpSpecializedILi5ENS5_IJNS4_1CILi2EEESB_NSA_ILi1EEEEEENS1_35KernelTmaWarpSpecializedCooperativeEEENS5_IJNSA_ILi128EEESG_SG_EEEaNS5_IJlSC_lEEEaSI_NS4_8TiledMMAINS4_8MMA_AtomIJNS4_4SM904GMMA27MMA_64x128x32_S32S8S8_SS_TNEEEENS4_6LayoutINS5_IJSB_SC_SC_EEENS5_IJSC_NSA_ILi0EEESR_EEEEENS5_IJNS4_10UnderscoreESU_SU_EEEEENS4_23SM90_TMA_LOAD_MULTICASTENS4_14ComposedLayoutINS4_7SwizzleILi3ELi4ELi3EEENS4_18smem_ptr_flag_bitsILi8EEENSP_INS5_IJNSA_ILi8EEESG_EEENS5_IJSG_SC_EEEEEEEvNS4_8identityESX_S17_vS18_EENS_8epilogue10collective6detail29Sm90TmaWarpSpecializedAdapterINS1B_15DefaultEpilogueIaSI_SI_NS1A_6thread17LinearCombinationIaLi1EiiLNS1F_9ScaleType4KindE0ELNS_15FloatRoundStyleE2EaEENS1_15EpilogueDefaultEEEEEvvEEEEvNT_6ParamsE,"aw",@nobits
	.sectionflags	@""
	.align	16
	.zero		1024


//--------------------- .nv.shared.reserved.0     --------------------------
	.section	.nv.shared.reserved.0,"aw",@nobits
	.weak		__nv_reservedSMEM_offset_0_alias
	.size		__nv_reservedSMEM_offset_0_alias, 0, 0
	.other		__nv_reservedSMEM_offset_0_alias,@"STO_CUDA_RESERVED_SHARED STV_DEFAULT"
__nv_reservedSMEM_offset_0_alias:
	.zero		0


//--------------------- .nv.global                --------------------------
	.section	.nv.global,"aw",@nobits
.nv.global:
	.type		_ZN39_INTERNAL_e5e8859c_4_k_cu_e1b3da41_54894cute1_E,@object
	.size		_ZN39_INTERNAL_e5e8859c_4_k_cu_e1b3da41_54894cute1_E,(_ZN39_INTERNAL_e5e8859c_4_k_cu_e1b3da41_54894cuda3std3__45__cpo6cbeginE - _ZN39_INTERNAL_e5e8859c_4_k_cu_e1b3da41_54894cute1_E)
_ZN39_INTERNAL_e5e8859c_4_k_cu_e1b3da41_54894cute1_E:
	.zero		1
	.type		_ZN39_INTERNAL_e5e8859c_4_k_cu_e1b3da41_54894cuda3std3__45__cpo6cbeginE,@object
	.size		_ZN39_INTERNAL_e5e8859c_4_k_cu_e1b3da41_54894cuda3std3__45__cpo6cbeginE,(_ZN39_INTERNAL_e5e8859c_4_k_cu_e1b3da41_54894cuda3std3__48in_placeE - _ZN39_INTERNAL_e5e8859c_4_k_cu_e1b3da41_54894cuda3std3__45__cpo6cbeginE)
_ZN39_INTERNAL_e5e8859c_4_k_cu_e1b3da41_54894cuda3std3__45__cpo6cbeginE:
	.zero		1
	.type		_ZN39_INTERNAL_e5e8859c_4_k_cu_e1b3da41_54894cuda3std3__48in_placeE,@object
	.size		_ZN39_INTERNAL_e5e8859c_4_k_cu_e1b3da41_54894cuda3std3__48in_placeE,(_ZN39_INTERNAL_e5e8859c_4_k_cu_e1b3da41_54894cuda3std6ranges3__45__cpo9iter_moveE - _ZN39_INTERNAL_e5e8859c_4_k_cu_e1b3da41_54894cuda3std3__48in_placeE)
_ZN39_INTERNAL_e5e8859c_4_k_cu_e1b3da41_54894cuda3std3__48in_placeE:
	.zero		1
	.type		_ZN39_INTERNAL_e5e8859c_4_k_cu_e1b3da41_54894cuda3std6ranges3__45__cpo9iter_moveE,@object
	.size		_ZN39_INTERNAL_e5e8859c_4_k_cu_e1b3da41_54894cuda3std6ranges3__45__cpo9iter_moveE,(_ZN39_INTERNAL_e5e8859c_4_k_cu_e1b3da41_54894cuda3std3__45__cpo5beginE - _ZN39_INTERNAL_e5e8859c_4_k_cu_e1b3da41_54894cuda3std6ranges3__45__cpo9iter_moveE)
_ZN39_INTERNAL_e5e8859c_4_k_cu_e1b3da41_54894cuda3std6ranges3__45__cpo9iter_moveE:
	.zero		1
	.type		_ZN39_INTERNAL_e5e8859c_4_k_cu_e1b3da41_54894cuda3std3__45__cpo5beginE,@object
	.size		_ZN39_INTERNAL_e5e8859c_4_k_cu_e1b3da41_54894cuda3std3__45__cpo5beginE,(_ZN39_INTERNAL_e5e8859c_4_k_cu_e1b3da41_54894cuda3std3__441_GLOBAL__N__e5e8859c_4_k_cu_e1b3da41_54896ignoreE - _ZN39_INTERNAL_e5e8859c_4_k_cu_e1b3da41_54894cuda3std3__45__cpo5beginE)
_ZN39_INTERNAL_e5e8859c_4_k_cu_e1b3da41_54894cuda3std3__45__cpo5beginE:
	.zero		1
	.type		_ZN39_INTERNAL_e5e8859c_4_k_cu_e1b3da41_54894cuda3std3__441_GLOBAL__N__e5e8859c_4_k_cu_e1b3da41_54896ignoreE,@object
	.size		_ZN39_INTERNAL_e5e8859c_4_k_cu_e1b3da41_54894cuda3std3__441_GLOBAL__N__e5e8859c_4_k_cu_e1b3da41_54896ignoreE,(_ZN39_INTERNAL_e5e8859c_4_k_cu_e1b3da41_54894cute7productE - _ZN39_INTERNAL_e5e8859c_4_k_cu_e1b3da41_54894cuda3std3__441_GLOBAL__N__e5e8859c_4_k_cu_e1b3da41_54896ignoreE)
_ZN39_INTERNAL_e5e8859c_4_k_cu_e1b3da41_54894cuda3std3__441_GLOBAL__N__e5e8859c_4_k_cu_e1b3da41_54896ignoreE:
	.zero		1
	.type		_ZN39_INTERNAL_e5e8859c_4_k_cu_e1b3da41_54894cute7productE,@object
	.size		_ZN39_INTERNAL_e5e8859c_4_k_cu_e1b3da41_54894cute7productE,(_ZN39_INTERNAL_e5e8859c_4_k_cu_e1b3da41_54894cuda3std3__45__cpo3endE - _ZN39_INTERNAL_e5e8859c_4_k_cu_e1b3da41_54894cute7productE)
_ZN39_INTERNAL_e5e8859c_4_k_cu_e1b3da41_54894cute7productE:
	.zero		1
	.type		_ZN39_INTERNAL_e5e8859c_4_k_cu_e1b3da41_54894cuda3std3__45__cpo3endE,@object
	.size		_ZN39_INTERNAL_e5e8859c_4_k_cu_e1b3da41_54894cuda3std3__45__cpo3endE,(_ZN39_INTERNAL_e5e8859c_4_k_cu_e1b3da41_54894cuda3std3__419piecewise_constructE - _ZN39_INTERNAL_e5e8859c_4_k_cu_e1b3da41_54894cuda3std3__45__cpo3endE)
_ZN39_INTERNAL_e5e8859c_4_k_cu_e1b3da41_54894cuda3std3__45__cpo3endE:
	.zero		1
	.type		_ZN39_INTERNAL_e5e8859c_4_k_cu_e1b3da41_54894cuda3std3__419piecewise_constructE,@object
	.size		_ZN39_INTERNAL_e5e8859c_4_k_cu_e1b3da41_54894cuda3std3__419piecewise_constructE,(_ZN39_INTERNAL_e5e8859c_4_k_cu_e1b3da41_54894cuda3std3__45__cpo4cendE - _ZN39_INTERNAL_e5e8859c_4_k_cu_e1b3da41_54894cuda3std3__419piecewise_constructE)
_ZN39_INTERNAL_e5e8859c_4_k_cu_e1b3da41_54894cuda3std3__419piecewise_constructE:
	.zero		1
	.type		_ZN39_INTERNAL_e5e8859c_4_k_cu_e1b3da41_54894cuda3std3__45__cpo4cendE,@object
	.size		_ZN39_INTERNAL_e5e8859c_4_k_cu_e1b3da41_54894cuda3std3__45__cpo4cendE,(_ZN39_INTERNAL_e5e8859c_4_k_cu_e1b3da41_54894cuda3std6ranges3__45__cpo4swapE - _ZN39_INTERNAL_e5e8859c_4_k_cu_e1b3da41_54894cuda3std3__45__cpo4cendE)
_ZN39_INTERNAL_e5e8859c_4_k_cu_e1b3da41_54894cuda3std3__45__cpo4cendE:
	.zero		1
	.type		_ZN39_INTERNAL_e5e8859c_4_k_cu_e1b3da41_54894cuda3std6ranges3__45__cpo4swapE,@object
	.size		_ZN39_INTERNAL_e5e8859c_4_k_cu_e1b3da41_54894cuda3std6ranges3__45__cpo4swapE,(.L_8 - _ZN39_INTERNAL_e5e8859c_4_k_cu_e1b3da41_54894cuda3std6ranges3__45__cpo4swapE)
_ZN39_INTERNAL_e5e8859c_4_k_cu_e1b3da41_54894cuda3std6ranges3__45__cpo4swapE:
	.zero		1
.L_8:


//--------------------- .nv.constant0._ZN7cutlass13device_kernelINS_4gemm6kernel13GemmUniversalIN4cute5tupleIJiiiiEEENS1_10collective13CollectiveMmaINS1_34MainloopSm90TmaGmmaWarpSpecializedILi5ENS5_IJNS4_1CILi2EEESB_NSA_ILi1EEEEEENS1_35KernelTmaWarpSpecializedCooperativeEEENS5_IJNSA_ILi128EEESG_SG_EEEaNS5_IJlSC_lEEEaSI_NS4_8TiledMMAINS4_8MMA_AtomIJNS4_4SM904GMMA27MMA_64x128x32_S32S8S8_SS_TNEEEENS4_6LayoutINS5_IJSB_SC_SC_EEENS5_IJSC_NSA_ILi0EEESR_EEEEENS5_IJNS4_10UnderscoreESU_SU_EEEEENS4_23SM90_TMA_LOAD_MULTICASTENS4_14ComposedLayoutINS4_7SwizzleILi3ELi4ELi3EEENS4_18smem_ptr_flag_bitsILi8EEENSP_INS5_IJNSA_ILi8EEESG_EEENS5_IJSG_SC_EEEEEEEvNS4_8identityESX_S17_vS18_EENS_8epilogue10collective6detail29Sm90TmaWarpSpecializedAdapterINS1B_15DefaultEpilogueIaSI_SI_NS1A_6thread17LinearCombinationIaLi1EiiLNS1F_9ScaleType4KindE0ELNS_15FloatRoundStyleE2EaEENS1_15EpilogueDefaultEEEEEvvEEEEvNT_6ParamsE --------------------------
	.section	.nv.constant0._ZN7cutlass13device_kernelINS_4gemm6kernel13GemmUniversalIN4cute5tupleIJiiiiEEENS1_10collective13CollectiveMmaINS1_34MainloopSm90TmaGmmaWarpSpecializedILi5ENS5_IJNS4_1CILi2EEESB_NSA_ILi1EEEEEENS1_35KernelTmaWarpSpecializedCooperativeEEENS5_IJNSA_ILi128EEESG_SG_EEEaNS5_IJlSC_lEEEaSI_NS4_8TiledMMAINS4_8MMA_AtomIJNS4_4SM904GMMA27MMA_64x128x32_S32S8S8_SS_TNEEEENS4_6LayoutINS5_IJSB_SC_SC_EEENS5_IJSC_NSA_ILi0EEESR_EEEEENS5_IJNS4_10UnderscoreESU_SU_EEEEENS4_23SM90_TMA_LOAD_MULTICASTENS4_14ComposedLayoutINS4_7SwizzleILi3ELi4ELi3EEENS4_18smem_ptr_flag_bitsILi8EEENSP_INS5_IJNSA_ILi8EEESG_EEENS5_IJSG_SC_EEEEEEEvNS4_8identityESX_S17_vS18_EENS_8epilogue10collective6detail29Sm90TmaWarpSpecializedAdapterINS1B_15DefaultEpilogueIaSI_SI_NS1A_6thread17LinearCombinationIaLi1EiiLNS1F_9ScaleType4KindE0ELNS_15FloatRoundStyleE2EaEENS1_15EpilogueDefaultEEEEEvvEEEEvNT_6ParamsE,"a",@progbits
	.sectionflags	@""
	.align	4
.nv.constant0._ZN7cutlass13device_kernelINS_4gemm6kernel13GemmUniversalIN4cute5tupleIJiiiiEEENS1_10collective13CollectiveMmaINS1_34MainloopSm90TmaGmmaWarpSpecializedILi5ENS5_IJNS4_1CILi2EEESB_NSA_ILi1EEEEEENS1_35KernelTmaWarpSpecializedCooperativeEEENS5_IJNSA_ILi128EEESG_SG_EEEaNS5_IJlSC_lEEEaSI_NS4_8TiledMMAINS4_8MMA_AtomIJNS4_4SM904GMMA27MMA_64x128x32_S32S8S8_SS_TNEEEENS4_6LayoutINS5_IJSB_SC_SC_EEENS5_IJSC_NSA_ILi0EEESR_EEEEENS5_IJNS4_10UnderscoreESU_SU_EEEEENS4_23SM90_TMA_LOAD_MULTICASTENS4_14ComposedLayoutINS4_7SwizzleILi3ELi4ELi3EEENS4_18smem_ptr_flag_bitsILi8EEENSP_INS5_IJNSA_ILi8EEESG_EEENS5_IJSG_SC_EEEEEEEvNS4_8identityESX_S17_vS18_EENS_8epilogue10collective6detail29Sm90TmaWarpSpecializedAdapterINS1B_15DefaultEpilogueIaSI_SI_NS1A_6thread17LinearCombinationIaLi1EiiLNS1F_9ScaleType4KindE0ELNS_15FloatRoundStyleE2EaEENS1_15EpilogueDefaultEEEEEvvEEEEvNT_6ParamsE:
	.zero		1664


//--------------------- SYMBOLS --------------------------

	.type		.nv.reservedSmem.offset0,@object
	.size		.nv.reservedSmem.offset0,0x4
	.type		__assertfail,@function
